	.target	sm_90a

	.elftype	@"ET_EXEC"


//--------------------- .note.nv.tkinfo           --------------------------
	.section	.note.nv.tkinfo,"",@"SHT_NOTE"
	.sectionflags	@"SHF_NOTE_NV_TKINFO"
	.tkinfo
        /*0018*/ 	.word	0x00000002
        /*0030*/ 	.string	""
        /*0030*/ 	.string	"ptxas"
        /*0030*/ 	.string	"Cuda compilation tools, release 13.0, V13.0.88"
        /*0030*/ 	.string	"Build cuda_13.0.r13.0/compiler.36424714_0"
        /*0030*/ 	.string	"-arch sm_90a -m 64 "



//--------------------- .note.nv.cuinfo           --------------------------
	.section	.note.nv.cuinfo,"",@"SHT_NOTE"
	.sectionflags	@"SHF_NOTE_NV_CUINFO"
        /*0018*/ 	.short	0x0002
        /*001a*/ 	.short	0x005a
        /*001c*/ 	.short	0x0082
	.zero		2


//--------------------- .nv.info                  --------------------------
	.section	.nv.info,"",@"SHT_CUDA_INFO"
	.align	4


	//----- nvinfo : EIATTR_REGCOUNT
	.align		4
        /*0000*/ 	.byte	0x04, 0x2f
        /*0002*/ 	.short	(.L_12 - .L_11)
	.align		4
.L_11:
        /*0004*/ 	.word	index@(_ZN7cutlass13device_kernelINS_4gemm6kernel13GemmUniversalIN4cute5tupleIJiiiiEEENS1_10collective13CollectiveMmaINS1_37MainloopSm90TmaGmmaWarpSpecializedFP8ILi4ENS5_IJNS4_1CILi1EEENSA_ILi4EEESB_EEENS1_35KernelTmaWarpSpecializedCooperativeEEENS5_IJNSA_ILi128EEENSA_ILi256EEESG_EEENS_12float_e4m3_tENS5_IJlSB_lEEESJ_SK_NS4_8TiledMMAINS4_8MMA_AtomIJNS4_4SM904GMMA31MMA_64x256x32_F32E4M3E4M3_SS_TNILNSO_7ScaleInE1ELSQ_1EEEEEENS4_6LayoutINS5_IJNSA_ILi2EEESB_SB_EEENS5_IJSB_NSA_ILi0EEESW_EEEEENS5_IJNS4_10UnderscoreESZ_SZ_EEEEENS4_23SM90_TMA_LOAD_MULTICASTENS4_14ComposedLayoutINS4_7SwizzleILi3ELi4ELi3EEENS4_18smem_ptr_flag_bitsILi8EEENST_INS5_IJNSA_ILi8EEESG_EEENS5_IJSG_SB_EEEEEEEvNS4_8identityENS4_13SM90_TMA_LOADES1C_vS1D_EENS_8epilogue10collective6detail29Sm90TmaWarpSpecializedAdapterINS1H_15DefaultEpilogueISJ_SK_SK_NS1G_6thread17LinearCombinationISJ_Li1EffLNS1L_9ScaleType4KindE0ELNS_15FloatRoundStyleE2ESJ_EENS1_15EpilogueDefaultEEEEEvvEEEEvNT_6ParamsE)
        /*0008*/ 	.word	0x000000a8


	//----- nvinfo : EIATTR_FRAME_SIZE
	.align		4
.L_12:
        /*000c*/ 	.byte	0x04, 0x11
        /*000e*/ 	.short	(.L_14 - .L_13)
	.align		4
.L_13:
        /*0010*/ 	.word	index@(_ZN7cutlass13device_kernelINS_4gemm6kernel13GemmUniversalIN4cute5tupleIJiiiiEEENS1_10collective13CollectiveMmaINS1_37MainloopSm90TmaGmmaWarpSpecializedFP8ILi4ENS5_IJNS4_1CILi1EEENSA_ILi4EEESB_EEENS1_35KernelTmaWarpSpecializedCooperativeEEENS5_IJNSA_ILi128EEENSA_ILi256EEESG_EEENS_12float_e4m3_tENS5_IJlSB_lEEESJ_SK_NS4_8TiledMMAINS4_8MMA_AtomIJNS4_4SM904GMMA31MMA_64x256x32_F32E4M3E4M3_SS_TNILNSO_7ScaleInE1ELSQ_1EEEEEENS4_6LayoutINS5_IJNSA_ILi2EEESB_SB_EEENS5_IJSB_NSA_ILi0EEESW_EEEEENS5_IJNS4_10UnderscoreESZ_SZ_EEEEENS4_23SM90_TMA_LOAD_MULTICASTENS4_14ComposedLayoutINS4_7SwizzleILi3ELi4ELi3EEENS4_18smem_ptr_flag_bitsILi8EEENST_INS5_IJNSA_ILi8EEESG_EEENS5_IJSG_SB_EEEEEEEvNS4_8identityENS4_13SM90_TMA_LOADES1C_vS1D_EENS_8epilogue10collective6detail29Sm90TmaWarpSpecializedAdapterINS1H_15DefaultEpilogueISJ_SK_SK_NS1G_6thread17LinearCombinationISJ_Li1EffLNS1L_9ScaleType4KindE0ELNS_15FloatRoundStyleE2ESJ_EENS1_15EpilogueDefaultEEEEEvvEEEEvNT_6ParamsE)
        /*0014*/ 	.word	0x000000f8


	//----- nvinfo : EIATTR_MIN_STACK_SIZE
	.align		4
.L_14:
        /*0018*/ 	.byte	0x04, 0x12
        /*001a*/ 	.short	(.L_16 - .L_15)
	.align		4
.L_15:
        /*001c*/ 	.word	index@(_ZN7cutlass13device_kernelINS_4gemm6kernel13GemmUniversalIN4cute5tupleIJiiiiEEENS1_10collective13CollectiveMmaINS1_37MainloopSm90TmaGmmaWarpSpecializedFP8ILi4ENS5_IJNS4_1CILi1EEENSA_ILi4EEESB_EEENS1_35KernelTmaWarpSpecializedCooperativeEEENS5_IJNSA_ILi128EEENSA_ILi256EEESG_EEENS_12float_e4m3_tENS5_IJlSB_lEEESJ_SK_NS4_8TiledMMAINS4_8MMA_AtomIJNS4_4SM904GMMA31MMA_64x256x32_F32E4M3E4M3_SS_TNILNSO_7ScaleInE1ELSQ_1EEEEEENS4_6LayoutINS5_IJNSA_ILi2EEESB_SB_EEENS5_IJSB_NSA_ILi0EEESW_EEEEENS5_IJNS4_10UnderscoreESZ_SZ_EEEEENS4_23SM90_TMA_LOAD_MULTICASTENS4_14ComposedLayoutINS4_7SwizzleILi3ELi4ELi3EEENS4_18smem_ptr_flag_bitsILi8EEENST_INS5_IJNSA_ILi8EEESG_EEENS5_IJSG_SB_EEEEEEEvNS4_8identityENS4_13SM90_TMA_LOADES1C_vS1D_EENS_8epilogue10collective6detail29Sm90TmaWarpSpecializedAdapterINS1H_15DefaultEpilogueISJ_SK_SK_NS1G_6thread17LinearCombinationISJ_Li1EffLNS1L_9ScaleType4KindE0ELNS_15FloatRoundStyleE2ESJ_EENS1_15EpilogueDefaultEEEEEvvEEEEvNT_6ParamsE)
        /*0020*/ 	.word	0x000000f8
.L_16:


//--------------------- .nv.compat                --------------------------
	.section	.nv.compat,"",@"SHT_CUDA_COMPAT_INFO"
	.align	4
        /*0000*/ 	.byte	0x02, 0x09, 0x01, 0x00, 0x02, 0x02, 0x04, 0x00, 0x02, 0x05, 0x05, 0x00, 0x03, 0x07, 0x01, 0x01
        /*0010*/ 	.byte	0x02, 0x03, 0x01, 0x00, 0x02, 0x06, 0x01, 0x00, 0x04, 0x0b, 0x08, 0x00, 0x00, 0x00, 0x00, 0x00
        /*0020*/ 	.byte	0x00, 0x00, 0x00, 0x00


//--------------------- .nv.info._ZN7cutlass13device_kernelINS_4gemm6kernel13GemmUniversalIN4cute5tupleIJiiiiEEENS1_10collective13CollectiveMmaINS1_37MainloopSm90TmaGmmaWarpSpecializedFP8ILi4ENS5_IJNS4_1CILi1EEENSA_ILi4EEESB_EEENS1_35KernelTmaWarpSpecializedCooperativeEEENS5_IJNSA_ILi128EEENSA_ILi256EEESG_EEENS_12float_e4m3_tENS5_IJlSB_lEEESJ_SK_NS4_8TiledMMAINS4_8MMA_AtomIJNS4_4SM904GMMA31MMA_64x256x32_F32E4M3E4M3_SS_TNILNSO_7ScaleInE1ELSQ_1EEEEEENS4_6LayoutINS5_IJNSA_ILi2EEESB_SB_EEENS5_IJSB_NSA_ILi0EEESW_EEEEENS5_IJNS4_10UnderscoreESZ_SZ_EEEEENS4_23SM90_TMA_LOAD_MULTICASTENS4_14ComposedLayoutINS4_7SwizzleILi3ELi4ELi3EEENS4_18smem_ptr_flag_bitsILi8EEENST_INS5_IJNSA_ILi8EEESG_EEENS5_IJSG_SB_EEEEEEEvNS4_8identityENS4_13SM90_TMA_LOADES1C_vS1D_EENS_8epilogue10collective6detail29Sm90TmaWarpSpecializedAdapterINS1H_15DefaultEpilogueISJ_SK_SK_NS1G_6thread17LinearCombinationISJ_Li1EffLNS1L_9ScaleType4KindE0ELNS_15FloatRoundStyleE2ESJ_EENS1_15EpilogueDefaultEEEEEvvEEEEvNT_6ParamsE --------------------------
	.section	.nv.info._ZN7cutlass13device_kernelINS_4gemm6kernel13GemmUniversalIN4cute5tupleIJiiiiEEENS1_10collective13CollectiveMmaINS1_37MainloopSm90TmaGmmaWarpSpecializedFP8ILi4ENS5_IJNS4_1CILi1EEENSA_ILi4EEESB_EEENS1_35KernelTmaWarpSpecializedCooperativeEEENS5_IJNSA_ILi128EEENSA_ILi256EEESG_EEENS_12float_e4m3_tENS5_IJlSB_lEEESJ_SK_NS4_8TiledMMAINS4_8MMA_AtomIJNS4_4SM904GMMA31MMA_64x256x32_F32E4M3E4M3_SS_TNILNSO_7ScaleInE1ELSQ_1EEEEEENS4_6LayoutINS5_IJNSA_ILi2EEESB_SB_EEENS5_IJSB_NSA_ILi0EEESW_EEEEENS5_IJNS4_10UnderscoreESZ_SZ_EEEEENS4_23SM90_TMA_LOAD_MULTICASTENS4_14ComposedLayoutINS4_7SwizzleILi3ELi4ELi3EEENS4_18smem_ptr_flag_bitsILi8EEENST_INS5_IJNSA_ILi8EEESG_EEENS5_IJSG_SB_EEEEEEEvNS4_8identityENS4_13SM90_TMA_LOADES1C_vS1D_EENS_8epilogue10collective6detail29Sm90TmaWarpSpecializedAdapterINS1H_15DefaultEpilogueISJ_SK_SK_NS1G_6thread17LinearCombinationISJ_Li1EffLNS1L_9ScaleType4KindE0ELNS_15FloatRoundStyleE2ESJ_EENS1_15EpilogueDefaultEEEEEvvEEEEvNT_6ParamsE,"",@"SHT_CUDA_INFO"
	.sectionflags	@""
	.align	4


	//----- nvinfo : EIATTR_CUDA_API_VERSION
	.align		4
        /*0000*/ 	.byte	0x04, 0x37
        /*0002*/ 	.short	(.L_18 - .L_17)
.L_17:
        /*0004*/ 	.word	0x00000082


	//----- nvinfo : EIATTR_KPARAM_INFO
	.align		4
.L_18:
        /*0008*/ 	.byte	0x04, 0x17
        /*000a*/ 	.short	(.L_20 - .L_19)
.L_19:
        /*000c*/ 	.word	0x00000000
        /*0010*/ 	.short	0x0000
        /*0012*/ 	.short	0x0070
        /*0014*/ 	.byte	0x00, 0xf0, 0x01, 0x10


	//----- nvinfo : EIATTR_SPARSE_MMA_MASK
	.align		4
.L_20:
        /*0018*/ 	.byte	0x03, 0x50
        /*001a*/ 	.short	0x0000


	//----- nvinfo : EIATTR_MAXREG_COUNT
	.align		4
        /*001c*/ 	.byte	0x03, 0x1b
        /*001e*/ 	.short	0x00a8


	//----- nvinfo : EIATTR_NUM_BARRIERS
	.align		4
        /*0020*/ 	.byte	0x02, 0x4c
        /*0022*/ 	.byte	0x01
	.zero		1


	//----- nvinfo : EIATTR_ANNOTATIONS
	.align		4
        /*0024*/ 	.byte	0x04, 0x55
        /*0026*/ 	.short	(.L_22 - .L_21)


	//   ....[0]....
.L_21:
        /*0028*/ 	.word	0x00000001
        /*002c*/ 	.byte	0x70, 0x06, 0x00, 0x00, 0x01, 0x00, 0x00, 0x00, 0xa0, 0x08, 0x00, 0x00, 0x01, 0x00, 0x00, 0x00
        /* <DEDUP_REMOVED lines=188> */
        /*0bfc*/ 	.byte	0x20, 0x03, 0x01, 0x00, 0x01, 0x00, 0x00, 0x00, 0x70, 0x03, 0x01, 0x00


	//----- nvinfo : EIATTR_MERCURY_ISA_VERSION
	.align		4
.L_22:
        /*0c08*/ 	.byte	0x03, 0x5f
        /*0c0a*/ 	.short	0x0101


	//----- nvinfo : EIATTR_INT_WARP_WIDE_INSTR_OFFSETS
	.align		4
        /*0c0c*/ 	.byte	0x04, 0x31
        /*0c0e*/ 	.short	(.L_24 - .L_23)


	//   ....[0]....
.L_23:
        /*0c10*/ 	.word	0x00000530


	//   ....[1]....
        /*0c14*/ 	.word	0x00000550


	//   ....[2]....
        /*0c18*/ 	.word	0x000006a0


	//   ....[3]....
        /*0c1c*/ 	.word	0x00005290


	//----- nvinfo : EIATTR_COOP_GROUP_MASK_REGIDS
	.align		4
.L_24:
        /*0c20*/ 	.byte	0x04, 0x29
        /*0c22*/ 	.short	(.L_26 - .L_25)


	//   ....[0]....
.L_25:
        /*0c24*/ 	.word	0xffffffff


	//   ....[1]....
        /*0c28*/ 	.word	0xffffffff


	//   ....[2]....
        /*0c2c*/ 	.word	0xffffffff


	//   ....[3]....
        /*0c30*/ 	.word	0xffffffff


	//   ....[4]....
        /*0c34*/ 	.word	0xffffffff


	//   ....[5]....
        /*0c38*/ 	.word	0xffffffff


	//----- nvinfo : EIATTR_COOP_GROUP_INSTR_OFFSETS
	.align		4
.L_26:
        /*0c3c*/ 	.byte	0x04, 0x28
        /*0c3e*/ 	.short	(.L_28 - .L_27)


	//   ....[0]....
.L_27:
        /*0c40*/ 	.word	0x00000070


	//   ....[1]....
        /*0c44*/ 	.word	0x00000080


	//   ....[2]....
        /*0c48*/ 	.word	0x000001a0


	//   ....[3]....
        /*0c4c*/ 	.word	0x000003c0


	//   ....[4]....
        /*0c50*/ 	.word	0x000007b0


	//   ....[5]....
        /*0c54*/ 	.word	0x00001530


	//----- nvinfo : EIATTR_REG_RECONFIG
	.align		4
.L_28:
        /*0c58*/ 	.byte	0x01, 0x54
	.zero		2


	//----- nvinfo : EIATTR_MBARRIER_INSTR_OFFSETS
	.align		4
        /*0c5c*/ 	.byte	0x04, 0x39
        /*0c5e*/ 	.short	(.L_30 - .L_29)


	//   ....[0]....
.L_29:
        /*0c60*/ 	.word	0x00000320
        /*0c64*/ 	.word	0x000000ff
        /*0c68*/ 	.word	0x00000000
        /*0c6c*/ 	.short	0x0100
        /*0c6e*/ 	.byte	0x09
	.zero		1


	//   ....[1]....
        /*0c70*/ 	.word	0x00000330
        /*0c74*/ 	.word	0x000000ff
        /*0c78*/ 	.word	0x00000020
        /*0c7c*/ 	.short	0x0100
        /*0c7e*/ 	.byte	0x09
	.zero		1


	//   ....[2]....
        /*0c80*/ 	.word	0x00000340
        /*0c84*/ 	.word	0x000000ff
        /*0c88*/ 	.word	0x00000008
        /*0c8c*/ 	.short	0x0100
        /*0c8e*/ 	.byte	0x09
	.zero		1


	//   ....[3]....
        /*0c90*/ 	.word	0x00000350
        /*0c94*/ 	.word	0x000000ff
        /*0c98*/ 	.word	0x00000028
        /*0c9c*/ 	.short	0x0100
        /*0c9e*/ 	.byte	0x09
	.zero		1


	//   ....[4]....
        /*0ca0*/ 	.word	0x00000360
        /*0ca4*/ 	.word	0x000000ff
        /*0ca8*/ 	.word	0x00000010
        /*0cac*/ 	.short	0x0100
        /*0cae*/ 	.byte	0x09
	.zero		1


	//   ....[5]....
        /*0cb0*/ 	.word	0x00000370
        /*0cb4*/ 	.word	0x000000ff
        /*0cb8*/ 	.word	0x00000030
        /*0cbc*/ 	.short	0x0100
        /*0cbe*/ 	.byte	0x09
	.zero		1


	//   ....[6]....
        /*0cc0*/ 	.word	0x00000380
        /*0cc4*/ 	.word	0x000000ff
        /*0cc8*/ 	.word	0x00000018
        /*0ccc*/ 	.short	0x0100
        /*0cce*/ 	.byte	0x09
	.zero		1


	//   ....[7]....
        /*0cd0*/ 	.word	0x00000390
        /*0cd4*/ 	.word	0x000000ff
        /*0cd8*/ 	.word	0x00000038
        /*0cdc*/ 	.short	0x0100
        /*0cde*/ 	.byte	0x09
	.zero		1


	//   ....[8]....
        /*0ce0*/ 	.word	0x00000730
        /*0ce4*/ 	.word	0x000000ff
        /*0ce8*/ 	.word	0x00000050
        /*0cec*/ 	.short	0x0100
        /*0cee*/ 	.byte	0x06
	.zero		1


	//   ....[9]....
        /*0cf0*/ 	.word	0x00000760
        /*0cf4*/ 	.word	0x000000ff
        /*0cf8*/ 	.word	0x00000058
        /*0cfc*/ 	.short	0x0100
        /*0cfe*/ 	.byte	0x06
	.zero		1


	//   ....[10]....
        /*0d00*/ 	.word	0x00001d30
        /*0d04*/ 	.word	0x000000ff
        /*0d08*/ 	.word	0x00000000
        /*0d0c*/ 	.short	0x010a
        /*0d0e*/ 	.byte	0x06
	.zero		1


	//   ....[11]....
        /*0d10*/ 	.word	0x00001d70
        /*0d14*/ 	.word	0x000000ff
        /*0d18*/ 	.word	0x00000000
        /*0d1c*/ 	.short	0x010a
        /*0d1e*/ 	.byte	0x06
	.zero		1


	//   ....[12]....
        /*0d20*/ 	.word	0x00003040
        /*0d24*/ 	.word	0x000000ff
        /*0d28*/ 	.word	0x00000000
        /*0d2c*/ 	.short	0x010a
        /*0d2e*/ 	.byte	0x09
	.zero		1


	//   ....[13]....
        /*0d30*/ 	.word	0x00003080
        /*0d34*/ 	.word	0x000000ff
        /*0d38*/ 	.word	0x00000000
        /*0d3c*/ 	.short	0x010a
        /*0d3e*/ 	.byte	0x09
	.zero		1


	//   ....[14]....
        /*0d40*/ 	.word	0x00004190
        /*0d44*/ 	.word	0x000000e5
        /*0d48*/ 	.word	0x00000000
        /*0d4c*/ 	.short	0x0101
        /*0d4e*/ 	.byte	0x3f
	.zero		1


	//   ....[15]....
        /*0d50*/ 	.word	0x00005350
        /*0d54*/ 	.word	0x00000018
        /*0d58*/ 	.word	0x00000000
        /*0d5c*/ 	.short	0x0101
        /*0d5e*/ 	.byte	0x3f
	.zero		1


	//   ....[16]....
        /*0d60*/ 	.word	0x0000f560
        /*0d64*/ 	.word	0x00000005
        /*0d68*/ 	.word	0x00000020
        /*0d6c*/ 	.short	0x010a
        /*0d6e*/ 	.byte	0x3f
	.zero		1


	//   ....[17]....
        /*0d70*/ 	.word	0x0000f9b0
        /*0d74*/ 	.word	0x00000003
        /*0d78*/ 	.word	0x00000058
        /*0d7c*/ 	.short	0x0101
        /*0d7e*/ 	.byte	0x3f
	.zero		1


	//   ....[18]....
        /*0d80*/ 	.word	0x000100c0
        /*0d84*/ 	.word	0x00000005
        /*0d88*/ 	.word	0x00000000
        /*0d8c*/ 	.short	0x010a
        /*0d8e*/ 	.byte	0x3f
	.zero		1


	//   ....[19]....
        /*0d90*/ 	.word	0x00010140
        /*0d94*/ 	.word	0x00000007
        /*0d98*/ 	.word	0x00000000
        /*0d9c*/ 	.short	0x010a
        /*0d9e*/ 	.byte	0x3f
	.zero		1


	//   ....[20]....
        /*0da0*/ 	.word	0x000101d0
        /*0da4*/ 	.word	0x00000006
        /*0da8*/ 	.word	0x00000000
        /*0dac*/ 	.short	0x010a
        /*0dae*/ 	.byte	0x3f
	.zero		1


	//   ....[21]....
        /*0db0*/ 	.word	0x00010260
        /*0db4*/ 	.word	0x00000003
        /*0db8*/ 	.word	0x00000000
        /*0dbc*/ 	.short	0x010a
        /*0dbe*/ 	.byte	0x3f
	.zero		1


	//   ....[22]....
        /*0dc0*/ 	.word	0x000102d0
        /*0dc4*/ 	.word	0x00000003
        /*0dc8*/ 	.word	0x00000000
        /*0dcc*/ 	.short	0x010a
        /*0dce*/ 	.byte	0x3f
	.zero		1


	//   ....[23]....
        /*0dd0*/ 	.word	0x00010340
        /*0dd4*/ 	.word	0x00000000
        /*0dd8*/ 	.word	0x00000000
        /*0ddc*/ 	.short	0x010a
        /*0dde*/ 	.byte	0x3f
	.zero		1


	//   ....[24]....
        /*0de0*/ 	.word	0x00010420
        /*0de4*/ 	.word	0x00000005
        /*0de8*/ 	.word	0x00000020
        /*0dec*/ 	.short	0x010a
        /*0dee*/ 	.byte	0x3f
	.zero		1


	//   ....[25]....
        /*0df0*/ 	.word	0x000104f0
        /*0df4*/ 	.word	0x00000005
        /*0df8*/ 	.word	0x00000000
        /*0dfc*/ 	.short	0x010a
        /*0dfe*/ 	.byte	0x3f
	.zero		1


	//   ....[26]....
        /*0e00*/ 	.word	0x00010540
        /*0e04*/ 	.word	0x00000007
        /*0e08*/ 	.word	0x00000000
        /*0e0c*/ 	.short	0x010a
        /*0e0e*/ 	.byte	0x3f
	.zero		1


	//   ....[27]....
        /*0e10*/ 	.word	0x00010590
        /*0e14*/ 	.word	0x00000006
        /*0e18*/ 	.word	0x00000000
        /*0e1c*/ 	.short	0x010a
        /*0e1e*/ 	.byte	0x3f
	.zero		1


	//----- nvinfo : EIATTR_NUM_MBARRIERS
	.align		4
.L_30:
        /*0e20*/ 	.byte	0x03, 0x38
        /*0e22*/ 	.short	0x000a


	//----- nvinfo : EIATTR_EXIT_INSTR_OFFSETS
	.align		4
        /*0e24*/ 	.byte	0x04, 0x1c
        /*0e26*/ 	.short	(.L_32 - .L_31)


	//   ....[0]....
.L_31:
        /*0e28*/ 	.word	0x00000940


	//   ....[1]....
        /*0e2c*/ 	.word	0x000011d0


	//   ....[2]....
        /*0e30*/ 	.word	0x0000ec50


	//   ....[3]....
        /*0e34*/ 	.word	0x0000f1e0


	//   ....[4]....
        /*0e38*/ 	.word	0x000102b0


	//----- nvinfo : EIATTR_MAX_THREADS
	.align		4
.L_32:
        /*0e3c*/ 	.byte	0x04, 0x05
        /*0e3e*/ 	.short	(.L_34 - .L_33)
.L_33:
        /*0e40*/ 	.word	0x00000180
        /*0e44*/ 	.word	0x00000001
        /*0e48*/ 	.word	0x00000001


	//----- nvinfo : EIATTR_CRS_STACK_SIZE
	.align		4
.L_34:
        /*0e4c*/ 	.byte	0x04, 0x1e
        /*0e4e*/ 	.short	(.L_36 - .L_35)
.L_35:
        /*0e50*/ 	.word	0x00000000


	//----- nvinfo : EIATTR_CBANK_PARAM_SIZE
	.align		4
.L_36:
        /*0e54*/ 	.byte	0x03, 0x19
        /*0e56*/ 	.short	0x0470


	//----- nvinfo : EIATTR_PARAM_CBANK
	.align		4
        /*0e58*/ 	.byte	0x04, 0x0a
        /*0e5a*/ 	.short	(.L_38 - .L_37)
	.align		4
.L_37:
        /*0e5c*/ 	.word	index@(.nv.constant0._ZN7cutlass13device_kernelINS_4gemm6kernel13GemmUniversalIN4cute5tupleIJiiiiEEENS1_10collective13CollectiveMmaINS1_37MainloopSm90TmaGmmaWarpSpecializedFP8ILi4ENS5_IJNS4_1CILi1EEENSA_ILi4EEESB_EEENS1_35KernelTmaWarpSpecializedCooperativeEEENS5_IJNSA_ILi128EEENSA_ILi256EEESG_EEENS_12float_e4m3_tENS5_IJlSB_lEEESJ_SK_NS4_8TiledMMAINS4_8MMA_AtomIJNS4_4SM904GMMA31MMA_64x256x32_F32E4M3E4M3_SS_TNILNSO_7ScaleInE1ELSQ_1EEEEEENS4_6LayoutINS5_IJNSA_ILi2EEESB_SB_EEENS5_IJSB_NSA_ILi0EEESW_EEEEENS5_IJNS4_10UnderscoreESZ_SZ_EEEEENS4_23SM90_TMA_LOAD_MULTICASTENS4_14ComposedLayoutINS4_7SwizzleILi3ELi4ELi3EEENS4_18smem_ptr_flag_bitsILi8EEENST_INS5_IJNSA_ILi8EEESG_EEENS5_IJSG_SB_EEEEEEEvNS4_8identityENS4_13SM90_TMA_LOADES1C_vS1D_EENS_8epilogue10collective6detail29Sm90TmaWarpSpecializedAdapterINS1H_15DefaultEpilogueISJ_SK_SK_NS1G_6thread17LinearCombinationISJ_Li1EffLNS1L_9ScaleType4KindE0ELNS_15FloatRoundStyleE2ESJ_EENS1_15EpilogueDefaultEEEEEvvEEEEvNT_6ParamsE)
        /*0e60*/ 	.short	0x0210
        /*0e62*/ 	.short	0x0470


	//----- nvinfo : EIATTR_SW_WAR
	.align		4
.L_38:
        /*0e64*/ 	.byte	0x04, 0x36
        /*0e66*/ 	.short	(.L_40 - .L_39)
.L_39:
        /*0e68*/ 	.word	0x00000008
.L_40:


//--------------------- .nv.callgraph             --------------------------
	.section	.nv.callgraph,"",@"SHT_CUDA_CALLGRAPH"
	.align	4
	.sectionentsize	8
	.align		4
        /*0000*/ 	.word	0x00000000
	.align		4
        /*0004*/ 	.word	0xffffffff
	.align		4
        /*0008*/ 	.word	0x00000000
	.align		4
        /*000c*/ 	.word	0xfffffffe
	.align		4
        /*0010*/ 	.word	0x00000000
	.align		4
        /*0014*/ 	.word	0xfffffffd
	.align		4
        /*0018*/ 	.word	0x00000000
	.align		4
        /*001c*/ 	.word	0xfffffffc


//--------------------- .nv.constant4             --------------------------
	.section	.nv.constant4,"a",@progbits
	.align	8
	.align		8
.nv.constant4:
        /*0000*/ 	.dword	_ZN40_INTERNAL_55995008_4_k_cu_05650576_217744cuda3std3__45__cpo5beginE
	.align		8
        /*0008*/ 	.dword	_ZN40_INTERNAL_55995008_4_k_cu_05650576_217744cuda3std3__45__cpo3endE
	.align		8
        /*0010*/ 	.dword	_ZN40_INTERNAL_55995008_4_k_cu_05650576_217744cuda3std3__45__cpo6cbeginE
	.align		8
        /*0018*/ 	.dword	_ZN40_INTERNAL_55995008_4_k_cu_05650576_217744cuda3std3__45__cpo4cendE
	.align		8
        /*0020*/ 	.dword	_ZN40_INTERNAL_55995008_4_k_cu_05650576_217744cuda3std3__442_GLOBAL__N__55995008_4_k_cu_05650576_217746ignoreE
	.align		8
        /*0028*/ 	.dword	_ZN40_INTERNAL_55995008_4_k_cu_05650576_217744cuda3std3__419piecewise_constructE
	.align		8
        /*0030*/ 	.dword	_ZN40_INTERNAL_55995008_4_k_cu_05650576_217744cuda3std3__48in_placeE
	.align		8
        /*0038*/ 	.dword	_ZN40_INTERNAL_55995008_4_k_cu_05650576_217744cuda3std6ranges3__45__cpo4swapE
	.align		8
        /*0040*/ 	.dword	_ZN40_INTERNAL_55995008_4_k_cu_05650576_217744cuda3std6ranges3__45__cpo9iter_moveE
	.align		8
        /*0048*/ 	.dword	_ZN40_INTERNAL_55995008_4_k_cu_05650576_217744cute7productE
	.align		8
        /*0050*/ 	.dword	_ZN40_INTERNAL_55995008_4_k_cu_05650576_217744cute1_E


//--------------------- .text._ZN7cutlass13device_kernelINS_4gemm6kernel13GemmUniversalIN4cute5tupleIJiiiiEEENS1_10collective13CollectiveMmaINS1_37MainloopSm90TmaGmmaWarpSpecializedFP8ILi4ENS5_IJNS4_1CILi1EEENSA_ILi4EEESB_EEENS1_35KernelTmaWarpSpecializedCooperativeEEENS5_IJNSA_ILi128EEENSA_ILi256EEESG_EEENS_12float_e4m3_tENS5_IJlSB_lEEESJ_SK_NS4_8TiledMMAINS4_8MMA_AtomIJNS4_4SM904GMMA31MMA_64x256x32_F32E4M3E4M3_SS_TNILNSO_7ScaleInE1ELSQ_1EEEEEENS4_6LayoutINS5_IJNSA_ILi2EEESB_SB_EEENS5_IJSB_NSA_ILi0EEESW_EEEEENS5_IJNS4_10UnderscoreESZ_SZ_EEEEENS4_23SM90_TMA_LOAD_MULTICASTENS4_14ComposedLayoutINS4_7SwizzleILi3ELi4ELi3EEENS4_18smem_ptr_flag_bitsILi8EEENST_INS5_IJNSA_ILi8EEESG_EEENS5_IJSG_SB_EEEEEEEvNS4_8identityENS4_13SM90_TMA_LOADES1C_vS1D_EENS_8epilogue10collective6detail29Sm90TmaWarpSpecializedAdapterINS1H_15DefaultEpilogueISJ_SK_SK_NS1G_6thread17LinearCombinationISJ_Li1EffLNS1L_9ScaleType4KindE0ELNS_15FloatRoundStyleE2ESJ_EENS1_15EpilogueDefaultEEEEEvvEEEEvNT_6ParamsE --------------------------
	.section	.text._ZN7cutlass13device_kernelINS_4gemm6kernel13GemmUniversalIN4cute5tupleIJiiiiEEENS1_10collective13CollectiveMmaINS1_37MainloopSm90TmaGmmaWarpSpecializedFP8ILi4ENS5_IJNS4_1CILi1EEENSA_ILi4EEESB_EEENS1_35KernelTmaWarpSpecializedCooperativeEEENS5_IJNSA_ILi128EEENSA_ILi256EEESG_EEENS_12float_e4m3_tENS5_IJlSB_lEEESJ_SK_NS4_8TiledMMAINS4_8MMA_AtomIJNS4_4SM904GMMA31MMA_64x256x32_F32E4M3E4M3_SS_TNILNSO_7ScaleInE1ELSQ_1EEEEEENS4_6LayoutINS5_IJNSA_ILi2EEESB_SB_EEENS5_IJSB_NSA_ILi0EEESW_EEEEENS5_IJNS4_10UnderscoreESZ_SZ_EEEEENS4_23SM90_TMA_LOAD_MULTICASTENS4_14ComposedLayoutINS4_7SwizzleILi3ELi4ELi3EEENS4_18smem_ptr_flag_bitsILi8EEENST_INS5_IJNSA_ILi8EEESG_EEENS5_IJSG_SB_EEEEEEEvNS4_8identityENS4_13SM90_TMA_LOADES1C_vS1D_EENS_8epilogue10collective6detail29Sm90TmaWarpSpecializedAdapterINS1H_15DefaultEpilogueISJ_SK_SK_NS1G_6thread17LinearCombinationISJ_Li1EffLNS1L_9ScaleType4KindE0ELNS_15FloatRoundStyleE2ESJ_EENS1_15EpilogueDefaultEEEEEvvEEEEvNT_6ParamsE,"ax",@progbits
	.align	128
.text._ZN7cutlass13device_kernelINS_4gemm6kernel13GemmUniversalIN4cute5tupleIJiiiiEEENS1_10collective13CollectiveMmaINS1_37MainloopSm90TmaGmmaWarpSpecializedFP8ILi4ENS5_IJNS4_1CILi1EEENSA_ILi4EEESB_EEENS1_35KernelTmaWarpSpecializedCooperativeEEENS5_IJNSA_ILi128EEENSA_ILi256EEESG_EEENS_12float_e4m3_tENS5_IJlSB_lEEESJ_SK_NS4_8TiledMMAINS4_8MMA_AtomIJNS4_4SM904GMMA31MMA_64x256x32_F32E4M3E4M3_SS_TNILNSO_7ScaleInE1ELSQ_1EEEEEENS4_6LayoutINS5_IJNSA_ILi2EEESB_SB_EEENS5_IJSB_NSA_ILi0EEESW_EEEEENS5_IJNS4_10UnderscoreESZ_SZ_EEEEENS4_23SM90_TMA_LOAD_MULTICASTENS4_14ComposedLayoutINS4_7SwizzleILi3ELi4ELi3EEENS4_18smem_ptr_flag_bitsILi8EEENST_INS5_IJNSA_ILi8EEESG_EEENS5_IJSG_SB_EEEEEEEvNS4_8identityENS4_13SM90_TMA_LOADES1C_vS1D_EENS_8epilogue10collective6detail29Sm90TmaWarpSpecializedAdapterINS1H_15DefaultEpilogueISJ_SK_SK_NS1G_6thread17LinearCombinationISJ_Li1EffLNS1L_9ScaleType4KindE0ELNS_15FloatRoundStyleE2ESJ_EENS1_15EpilogueDefaultEEEEEvvEEEEvNT_6ParamsE:
        .type           _ZN7cutlass13device_kernelINS_4gemm6kernel13GemmUniversalIN4cute5tupleIJiiiiEEENS1_10collective13CollectiveMmaINS1_37MainloopSm90TmaGmmaWarpSpecializedFP8ILi4ENS5_IJNS4_1CILi1EEENSA_ILi4EEESB_EEENS1_35KernelTmaWarpSpecializedCooperativeEEENS5_IJNSA_ILi128EEENSA_ILi256EEESG_EEENS_12float_e4m3_tENS5_IJlSB_lEEESJ_SK_NS4_8TiledMMAINS4_8MMA_AtomIJNS4_4SM904GMMA31MMA_64x256x32_F32E4M3E4M3_SS_TNILNSO_7ScaleInE1ELSQ_1EEEEEENS4_6LayoutINS5_IJNSA_ILi2EEESB_SB_EEENS5_IJSB_NSA_ILi0EEESW_EEEEENS5_IJNS4_10UnderscoreESZ_SZ_EEEEENS4_23SM90_TMA_LOAD_MULTICASTENS4_14ComposedLayoutINS4_7SwizzleILi3ELi4ELi3EEENS4_18smem_ptr_flag_bitsILi8EEENST_INS5_IJNSA_ILi8EEESG_EEENS5_IJSG_SB_EEEEEEEvNS4_8identityENS4_13SM90_TMA_LOADES1C_vS1D_EENS_8epilogue10collective6detail29Sm90TmaWarpSpecializedAdapterINS1H_15DefaultEpilogueISJ_SK_SK_NS1G_6thread17LinearCombinationISJ_Li1EffLNS1L_9ScaleType4KindE0ELNS_15FloatRoundStyleE2ESJ_EENS1_15EpilogueDefaultEEEEEvvEEEEvNT_6ParamsE,@function
        .size           _ZN7cutlass13device_kernelINS_4gemm6kernel13GemmUniversalIN4cute5tupleIJiiiiEEENS1_10collective13CollectiveMmaINS1_37MainloopSm90TmaGmmaWarpSpecializedFP8ILi4ENS5_IJNS4_1CILi1EEENSA_ILi4EEESB_EEENS1_35KernelTmaWarpSpecializedCooperativeEEENS5_IJNSA_ILi128EEENSA_ILi256EEESG_EEENS_12float_e4m3_tENS5_IJlSB_lEEESJ_SK_NS4_8TiledMMAINS4_8MMA_AtomIJNS4_4SM904GMMA31MMA_64x256x32_F32E4M3E4M3_SS_TNILNSO_7ScaleInE1ELSQ_1EEEEEENS4_6LayoutINS5_IJNSA_ILi2EEESB_SB_EEENS5_IJSB_NSA_ILi0EEESW_EEEEENS5_IJNS4_10UnderscoreESZ_SZ_EEEEENS4_23SM90_TMA_LOAD_MULTICASTENS4_14ComposedLayoutINS4_7SwizzleILi3ELi4ELi3EEENS4_18smem_ptr_flag_bitsILi8EEENST_INS5_IJNSA_ILi8EEESG_EEENS5_IJSG_SB_EEEEEEEvNS4_8identityENS4_13SM90_TMA_LOADES1C_vS1D_EENS_8epilogue10collective6detail29Sm90TmaWarpSpecializedAdapterINS1H_15DefaultEpilogueISJ_SK_SK_NS1G_6thread17LinearCombinationISJ_Li1EffLNS1L_9ScaleType4KindE0ELNS_15FloatRoundStyleE2ESJ_EENS1_15EpilogueDefaultEEEEEvvEEEEvNT_6ParamsE,(.L_x_332 - _ZN7cutlass13device_kernelINS_4gemm6kernel13GemmUniversalIN4cute5tupleIJiiiiEEENS1_10collective13CollectiveMmaINS1_37MainloopSm90TmaGmmaWarpSpecializedFP8ILi4ENS5_IJNS4_1CILi1EEENSA_ILi4EEESB_EEENS1_35KernelTmaWarpSpecializedCooperativeEEENS5_IJNSA_ILi128EEENSA_ILi256EEESG_EEENS_12float_e4m3_tENS5_IJlSB_lEEESJ_SK_NS4_8TiledMMAINS4_8MMA_AtomIJNS4_4SM904GMMA31MMA_64x256x32_F32E4M3E4M3_SS_TNILNSO_7ScaleInE1ELSQ_1EEEEEENS4_6LayoutINS5_IJNSA_ILi2EEESB_SB_EEENS5_IJSB_NSA_ILi0EEESW_EEEEENS5_IJNS4_10UnderscoreESZ_SZ_EEEEENS4_23SM90_TMA_LOAD_MULTICASTENS4_14ComposedLayoutINS4_7SwizzleILi3ELi4ELi3EEENS4_18smem_ptr_flag_bitsILi8EEENST_INS5_IJNSA_ILi8EEESG_EEENS5_IJSG_SB_EEEEEEEvNS4_8identityENS4_13SM90_TMA_LOADES1C_vS1D_EENS_8epilogue10collective6detail29Sm90TmaWarpSpecializedAdapterINS1H_15DefaultEpilogueISJ_SK_SK_NS1G_6thread17LinearCombinationISJ_Li1EffLNS1L_9ScaleType4KindE0ELNS_15FloatRoundStyleE2ESJ_EENS1_15EpilogueDefaultEEEEEvvEEEEvNT_6ParamsE)
        .other          _ZN7cutlass13device_kernelINS_4gemm6kernel13GemmUniversalIN4cute5tupleIJiiiiEEENS1_10collective13CollectiveMmaINS1_37MainloopSm90TmaGmmaWarpSpecializedFP8ILi4ENS5_IJNS4_1CILi1EEENSA_ILi4EEESB_EEENS1_35KernelTmaWarpSpecializedCooperativeEEENS5_IJNSA_ILi128EEENSA_ILi256EEESG_EEENS_12float_e4m3_tENS5_IJlSB_lEEESJ_SK_NS4_8TiledMMAINS4_8MMA_AtomIJNS4_4SM904GMMA31MMA_64x256x32_F32E4M3E4M3_SS_TNILNSO_7ScaleInE1ELSQ_1EEEEEENS4_6LayoutINS5_IJNSA_ILi2EEESB_SB_EEENS5_IJSB_NSA_ILi0EEESW_EEEEENS5_IJNS4_10UnderscoreESZ_SZ_EEEEENS4_23SM90_TMA_LOAD_MULTICASTENS4_14ComposedLayoutINS4_7SwizzleILi3ELi4ELi3EEENS4_18smem_ptr_flag_bitsILi8EEENST_INS5_IJNSA_ILi8EEESG_EEENS5_IJSG_SB_EEEEEEEvNS4_8identityENS4_13SM90_TMA_LOADES1C_vS1D_EENS_8epilogue10collective6detail29Sm90TmaWarpSpecializedAdapterINS1H_15DefaultEpilogueISJ_SK_SK_NS1G_6thread17LinearCombinationISJ_Li1EffLNS1L_9ScaleType4KindE0ELNS_15FloatRoundStyleE2ESJ_EENS1_15EpilogueDefaultEEEEEvvEEEEvNT_6ParamsE,@"STO_CUDA_ENTRY STV_DEFAULT"
_ZN7cutlass13device_kernelINS_4gemm6kernel13GemmUniversalIN4cute5tupleIJiiiiEEENS1_10collective13CollectiveMmaINS1_37MainloopSm90TmaGmmaWarpSpecializedFP8ILi4ENS5_IJNS4_1CILi1EEENSA_ILi4EEESB_EEENS1_35KernelTmaWarpSpecializedCooperativeEEENS5_IJNSA_ILi128EEENSA_ILi256EEESG_EEENS_12float_e4m3_tENS5_IJlSB_lEEESJ_SK_NS4_8TiledMMAINS4_8MMA_AtomIJNS4_4SM904GMMA31MMA_64x256x32_F32E4M3E4M3_SS_TNILNSO_7ScaleInE1ELSQ_1EEEEEENS4_6LayoutINS5_IJNSA_ILi2EEESB_SB_EEENS5_IJSB_NSA_ILi0EEESW_EEEEENS5_IJNS4_10UnderscoreESZ_SZ_EEEEENS4_23SM90_TMA_LOAD_MULTICASTENS4_14ComposedLayoutINS4_7SwizzleILi3ELi4ELi3EEENS4_18smem_ptr_flag_bitsILi8EEENST_INS5_IJNSA_ILi8EEESG_EEENS5_IJSG_SB_EEEEEEEvNS4_8identityENS4_13SM90_TMA_LOADES1C_vS1D_EENS_8epilogue10collective6detail29Sm90TmaWarpSpecializedAdapterINS1H_15DefaultEpilogueISJ_SK_SK_NS1G_6thread17LinearCombinationISJ_Li1EffLNS1L_9ScaleType4KindE0ELNS_15FloatRoundStyleE2ESJ_EENS1_15EpilogueDefaultEEEEEvvEEEEvNT_6ParamsE:
[----:B------:R-:W0:Y:S02]  /*0000*/  LDC R1, c[0x0][0x28] ;  /* 0x00000a00ff017b82 */ /* 0x000e240000000800 */
[----:B0-----:R-:W-:Y:S01]  /*0010*/  VIADD R1, R1, 0xffffff08 ;  /* 0xffffff0801017836 */ /* 0x001fe20000000000 */
[----:B------:R-:W0:Y:S01]  /*0020*/  S2R R5, SR_TID.X ;  /* 0x0000000000057919 */ /* 0x000e220000002100 */
[----:B------:R-:W-:Y:S01]  /*0030*/  ELECT P0, URZ, PT ;  /* 0x00000000003f782f */ /* 0x000fe20003800000 */
[----:B------:R-:W-:Y:S01]  /*0040*/  BSSY B0, `(.L_x_0) ;  /* 0x0000015000007945 */ /* 0x000fe20003800000 */
[--C-:B0-----:R-:W-:Y:S02]  /*0050*/  SHF.R.U32.HI R0, RZ, 0x5, R5.reuse ;  /* 0x00000005ff007819 */ /* 0x101fe40000011605 */
[----:B------:R-:W-:-:S03]  /*0060*/  SHF.R.U32.HI R2, RZ, 0x7, R5 ;  /* 0x00000007ff027819 */ /* 0x000fc60000011605 */
[----:B------:R-:W0:Y:S04]  /*0070*/  SHFL.IDX PT, R3, R0, RZ, 0x1f ;  /* 0x00001fff00037589 */ /* 0x000e2800000e0000 */
[----:B------:R-:W1:Y:S01]  /*0080*/  SHFL.IDX PT, R2, R2, RZ, 0x1f ;  /* 0x00001fff02027589 */ /* 0x000e6200000e0000 */
[----:B0-----:R-:W-:Y:S02]  /*0090*/  R2UR UR4, R3 ;  /* 0x00000000030472ca */ /* 0x001fe400000e0000 */
[----:B-1----:R-:W-:-:S11]  /*00a0*/  R2UR UR6, R2 ;  /* 0x00000000020672ca */ /* 0x002fd600000e0000 */
[----:B------:R-:W-:Y:S02]  /*00b0*/  USHF.R.S32.HI UR5, URZ, 0x1f, UR4 ;  /* 0x0000001f3f057899 */ /* 0x000fe40008011404 */
[----:B------:R-:W-:Y:S02]  /*00c0*/  ISETP.NE.OR P0, PT, RZ, UR4, !P0 ;  /* 0x00000004ff007c0c */ /* 0x000fe4000c705670 */
[----:B------:R-:W-:-:S04]  /*00d0*/  ULEA.HI UR5, UR5, UR4, URZ, 0x2 ;  /* 0x0000000405057291 */ /* 0x000fc8000f8f103f */
[----:B------:R-:W-:-:S04]  /*00e0*/  ULOP3.LUT UR5, UR5, 0xfffffffc, URZ, 0xc0, !UPT ;  /* 0xfffffffc05057892 */ /* 0x000fc8000f8ec03f */
[----:B------:R-:W-:-:S03]  /*00f0*/  UIADD3 UR8, UR4, -UR5, URZ ;  /* 0x8000000504087290 */ /* 0x000fc6000fffe03f */
[----:B------:R-:W-:Y:S09]  /*0100*/  @P0 BRA `(.L_x_1) ;  /* 0x0000000000200947 */ /* 0x000ff20003800000 */
[----:B------:R-:W-:Y:S02]  /*0110*/  ULDC.64 UR4, c[0x0][0x198] ;  /* 0x0000660000047ab9 */ /* 0x000fe40000000a00 */
[----:B------:R-:W-:Y:S02]  /*0120*/  UIADD3 UR10, UP0, UR4, 0xf0, URZ ;  /* 0x000000f0040a7890 */ /* 0x000fe4000ff1e03f */
[----:B------:R-:W-:Y:S02]  /*0130*/  UIADD3 UR4, UP1, UR4, 0x1f0, URZ ;  /* 0x000001f004047890 */ /* 0x000fe4000ff3e03f */
[----:B------:R-:W-:Y:S02]  /*0140*/  UIADD3.X UR11, URZ, UR5, URZ, UP0, !UPT ;  /* 0x000000053f0b7290 */ /* 0x000fe400087fe43f */
[----:B------:R-:W-:-:S07]  /*0150*/  UIADD3.X UR5, URZ, UR5, URZ, UP1, !UPT ;  /* 0x000000053f057290 */ /* 0x000fce0008ffe43f */
[----:B------:R0:W-:Y:S02]  /*0160*/  UTMACCTL.PF [UR10] ;  /* 0x000000000a0079b9 */ /* 0x0001e40008040000 */
[----:B------:R0:W-:Y:S02]  /*0170*/  UTMACCTL.PF [UR4] ;  /* 0x00000000040079b9 */ /* 0x0001e40008040000 */
[----:B0-----:R-:W-:Y:S01]  /*0180*/  NOP ;  /* 0x0000000000007918 */ /* 0x001fe20000000000 */
.L_x_1:
[----:B------:R-:W-:Y:S05]  /*0190*/  BSYNC B0 ;  /* 0x0000000000007941 */ /* 0x000fea0003800000 */
.L_x_0:
[----:B------:R-:W0:Y:S01]  /*01a0*/  SHFL.IDX PT, R3, R0, RZ, 0x1f ;  /* 0x00001fff00037589 */ /* 0x000e2200000e0000 */
[----:B------:R-:W-:Y:S01]  /*01b0*/  UISETP.NE.AND UP0, UPT, UR8, 0x3, UPT ;  /* 0x000000030800788c */ /* 0x000fe2000bf05270 */
[----:B------:R-:W-:Y:S01]  /*01c0*/  ISETP.NE.AND P2, PT, RZ, UR6, PT ;  /* 0x00000006ff007c0c */ /* 0x000fe2000bf45270 */
[----:B------:R-:W-:Y:S02]  /*01d0*/  UIADD3 UR10, UR6, -0x1, URZ ;  /* 0xffffffff060a7890 */ /* 0x000fe4000fffe03f */
[----:B------:R-:W-:Y:S02]  /*01e0*/  UISETP.EQ.OR UP0, UPT, UR8, URZ, !UP0 ;  /* 0x0000003f0800728c */ /* 0x000fe4000c702670 */
[----:B------:R-:W-:Y:S02]  /*01f0*/  UISETP.GE.U32.AND UP1, UPT, UR10, 0x2, UPT ;  /* 0x000000020a00788c */ /* 0x000fe4000bf26070 */
[----:B------:R-:W-:-:S04]  /*0200*/  UISETP.EQ.AND UP0, UPT, UR6, URZ, UP0 ;  /* 0x0000003f0600728c */ /* 0x000fc80008702270 */
[----:B------:R-:W-:-:S04]  /*0210*/  USEL UR13, URZ, 0x1, !UP0 ;  /* 0x000000013f0d7887 */ /* 0x000fc8000c000000 */
[----:B------:R-:W-:Y:S01]  /*0220*/  USEL UR13, UR13, 0x2, UP1 ;  /* 0x000000020d0d7887 */ /* 0x000fe20008800000 */
[----:B0-----:R-:W-:-:S13]  /*0230*/  ISETP.NE.AND P0, PT, R3, RZ, PT ;  /* 0x000000ff0300720c */ /* 0x001fda0003f05270 */
[----:B------:R-:W-:Y:S05]  /*0240*/  @P0 BRA `(.L_x_2) ;  /* 0x0000000000580947 */ /* 0x000fea0003800000 */
[----:B------:R-:W0:Y:S01]  /*0250*/  S2UR UR9, SR_CgaCtaId ;  /* 0x00000000000979c3 */ /* 0x000e220000008800 */
[----:B------:R-:W-:Y:S01]  /*0260*/  UMOV UR4, 0x400 ;  /* 0x0000040000047882 */ /* 0x000fe20000000000 */
[----:B------:R-:W-:Y:S01]  /*0270*/  UMOV UR5, 0x1 ;  /* 0x0000000100057882 */ /* 0x000fe20000000000 */
[----:B------:R-:W-:Y:S01]  /*0280*/  UMOV UR6, 0x8 ;  /* 0x0000000800067882 */ /* 0x000fe20000000000 */
[----:B------:R-:W-:Y:S01]  /*0290*/  ELECT P0, URZ, PT ;  /* 0x00000000003f782f */ /* 0x000fe20003800000 */
[----:B------:R-:W-:-:S04]  /*02a0*/  UIADD3 UR6, -UR6, 0x100000, URZ ;  /* 0x0010000006067890 */ /* 0x000fc8000fffe13f */
[----:B------:R-:W-:Y:S02]  /*02b0*/  USHF.L.U32 UR7, UR6, 0xb, URZ ;  /* 0x0000000b06077899 */ /* 0x000fe4000800063f */
[----:B------:R-:W-:Y:S02]  /*02c0*/  USHF.L.U32 UR6, UR6, 0x1, URZ ;  /* 0x0000000106067899 */ /* 0x000fe4000800063f */
[----:B0-----:R-:W-:Y:S02]  /*02d0*/  ULEA UR9, UR9, UR4, 0x18 ;  /* 0x0000000409097291 */ /* 0x001fe4000f8ec03f */
[----:B------:R-:W-:-:S04]  /*02e0*/  UIADD3 UR4, -UR5, 0x100000, URZ ;  /* 0x0010000005047890 */ /* 0x000fc8000fffe13f */
[----:B------:R-:W-:Y:S02]  /*02f0*/  USHF.L.U32 UR5, UR4, 0xb, URZ ;  /* 0x0000000b04057899 */ /* 0x000fe4000800063f */
[----:B------:R-:W-:Y:S01]  /*0300*/  USHF.L.U32 UR4, UR4, 0x1, URZ ;  /* 0x0000000104047899 */ /* 0x000fe2000800063f */
[----:B------:R-:W0:Y:S11]  /*0310*/  FENCE.VIEW.ASYNC.S ;  /* 0x00000000000073c6 */ /* 0x000e360000000000 */
[----:B0-----:R0:W1:Y:S01]  /*0320*/  SYNCS.EXCH.64 URZ, [UR9], UR4 ;  /* 0x00000004093f75b2 */ /* 0x0010620008000100 */
[----:B------:R0:W2:Y:S01]  /*0330*/  SYNCS.EXCH.64 URZ, [UR9+0x20], UR6 ;  /* 0x00002006093f75b2 */ /* 0x0000a20008000100 */
[----:B------:R0:W3:Y:S01]  /*0340*/  SYNCS.EXCH.64 URZ, [UR9+0x8], UR4 ;  /* 0x00000804093f75b2 */ /* 0x0000e20008000100 */
[----:B------:R0:W4:Y:S01]  /*0350*/  SYNCS.EXCH.64 URZ, [UR9+0x28], UR6 ;  /* 0x00002806093f75b2 */ /* 0x0001220008000100 */
[----:B------:R0:W0:Y:S01]  /*0360*/  SYNCS.EXCH.64 URZ, [UR9+0x10], UR4 ;  /* 0x00001004093f75b2 */ /* 0x0000220008000100 */
[----:B------:R0:W0:Y:S01]  /*0370*/  SYNCS.EXCH.64 URZ, [UR9+0x30], UR6 ;  /* 0x00003006093f75b2 */ /* 0x0000220008000100 */
[----:B------:R0:W0:Y:S01]  /*0380*/  SYNCS.EXCH.64 URZ, [UR9+0x18], UR4 ;  /* 0x00001804093f75b2 */ /* 0x0000220008000100 */
[----:B------:R0:W0:Y:S01]  /*0390*/  SYNCS.EXCH.64 URZ, [UR9+0x38], UR6 ;  /* 0x00003806093f75b2 */ /* 0x0000220008000100 */
[----:B------:R-:W-:Y:S01]  /*03a0*/  NOP ;  /* 0x0000000000007918 */ /* 0x000fe20000000000 */
.L_x_2:
[----:B------:R-:W-:Y:S01]  /*03b0*/  SHF.R.S32.HI R4, RZ, 0x1f, R5 ;  /* 0x0000001fff047819 */ /* 0x000fe20000011405 */
[----:B------:R-:W5:Y:S01]  /*03c0*/  SHFL.IDX PT, R0, R0, RZ, 0x1f ;  /* 0x00001fff00007589 */ /* 0x000f6200000e0000 */
[----:B------:R-:W-:Y:S01]  /*03d0*/  ELECT P0, URZ, PT ;  /* 0x00000000003f782f */ /* 0x000fe20003800000 */
[----:B0-----:R-:W0:Y:S01]  /*03e0*/  S2UR UR9, SR_CTAID.X ;  /* 0x00000000000979c3 */ /* 0x001e220000002500 */
[----:B------:R-:W-:Y:S01]  /*03f0*/  LEA.HI R4, R4, R5, RZ, 0x7 ;  /* 0x0000000504047211 */ /* 0x000fe200078f38ff */
[----:B------:R-:W1:Y:S01]  /*0400*/  S2R R2, SR_CTAID.Y ;  /* 0x0000000000027919 */ /* 0x000e620000002600 */
[----:B------:R-:W-:Y:S01]  /*0410*/  SHF.R.S32.HI R6, RZ, 0x1f, R3 ;  /* 0x0000001fff067819 */ /* 0x000fe20000011403 */
[----:B------:R-:W-:Y:S01]  /*0420*/  ULDC UR4, c[0x0][0x154] ;  /* 0x0000550000047ab9 */ /* 0x000fe20000000800 */
[----:B------:R-:W-:Y:S01]  /*0430*/  LOP3.LUT R4, R4, 0xffffff80, RZ, 0xc0, !PT ;  /* 0xffffff8004047812 */ /* 0x000fe200078ec0ff */
[----:B------:R-:W-:Y:S01]  /*0440*/  NOP ;  /* 0x0000000000007918 */ /* 0x000fe20000000000 */
[----:B------:R-:W-:Y:S01]  /*0450*/  LEA.HI R6, R6, R3, RZ, 0x2 ;  /* 0x0000000306067211 */ /* 0x000fe200078f10ff */
[----:B------:R-:W2:Y:S01]  /*0460*/  LDC R11, c[0x0][0x148] ;  /* 0x00005200ff0b7b82 */ /* 0x000ea20000000800 */
[----:B------:R-:W-:Y:S01]  /*0470*/  NOP ;  /* 0x0000000000007918 */ /* 0x000fe20000000000 */
[----:B------:R-:W-:Y:S01]  /*0480*/  IMAD.IADD R4, R5, 0x1, -R4 ;  /* 0x0000000105047824 */ /* 0x000fe200078e0a04 */
[----:B------:R-:W-:-:S04]  /*0490*/  LOP3.LUT R6, R6, 0x3ffffffc, RZ, 0xc0, !PT ;  /* 0x3ffffffc06067812 */ /* 0x000fc800078ec0ff */
[----:B------:R-:W-:Y:S01]  /*04a0*/  SHF.R.S32.HI R5, RZ, 0x1f, R4 ;  /* 0x0000001fff057819 */ /* 0x000fe20000011404 */
[----:B------:R-:W-:Y:S01]  /*04b0*/  IMAD.IADD R6, R3, 0x1, -R6 ;  /* 0x0000000103067824 */ /* 0x000fe200078e0a06 */
[----:B------:R-:W3:Y:S02]  /*04c0*/  LDC R8, c[0x0][0x144] ;  /* 0x00005100ff087b82 */ /* 0x000ee40000000800 */
[----:B------:R-:W-:Y:S02]  /*04d0*/  LEA.HI R5, R5, R4, RZ, 0x3 ;  /* 0x0000000405057211 */ /* 0x000fe400078f18ff */
[----:B-----5:R-:W-:Y:S02]  /*04e0*/  ISETP.NE.OR P0, PT, R0, RZ, !P0 ;  /* 0x000000ff0000720c */ /* 0x020fe40004705670 */
[--C-:B------:R-:W-:Y:S02]  /*04f0*/  SHF.R.S32.HI R0, RZ, 0x3, R5.reuse ;  /* 0x00000003ff007819 */ /* 0x100fe40000011405 */
[----:B------:R-:W-:-:S04]  /*0500*/  SHF.R.S32.HI R5, RZ, 0x1f, R5 ;  /* 0x0000001fff057819 */ /* 0x000fc80000011405 */
[----:B------:R-:W-:-:S04]  /*0510*/  LEA.HI R5, R5, R0, RZ, 0x2 ;  /* 0x0000000005057211 */ /* 0x000fc800078f10ff */
[----:B------:R-:W-:Y:S01]  /*0520*/  LOP3.LUT R5, R5, 0xfffffffc, RZ, 0xc0, !PT ;  /* 0xfffffffc05057812 */ /* 0x000fe200078ec0ff */
[----:B------:R-:W-:Y:S01]  /*0530*/  VOTEU.ALL UP0, P0 ;  /* 0x00000000003f7886 */ /* 0x000fe20000000000 */
[----:B-1----:R-:W-:Y:S01]  /*0540*/  I2FP.F32.U32 R7, R2 ;  /* 0x0000000200077245 */ /* 0x002fe20000201000 */
[----:B------:R-:W-:Y:S02]  /*0550*/  VOTEU.ALL UP1, P0 ;  /* 0x00000000003f7886 */ /* 0x000fe40000020000 */
[----:B------:R-:W-:Y:S01]  /*0560*/  IMAD.IADD R5, R0, 0x1, -R5 ;  /* 0x0000000100057824 */ /* 0x000fe200078e0a05 */
[----:B------:R-:W1:Y:S01]  /*0570*/  @!UP0 S2UR UR7, SR_CgaCtaId ;  /* 0x00000000000789c3 */ /* 0x000e620000008800 */
[----:B0-----:R-:W-:Y:S01]  /*0580*/  I2FP.F32.U32 R0, UR9 ;  /* 0x0000000900007c45 */ /* 0x001fe20008201000 */
[----:B------:R-:W-:Y:S01]  /*0590*/  FMUL R9, R7, UR4 ;  /* 0x0000000407097c20 */ /* 0x000fe20008400000 */
[----:B------:R-:W-:Y:S01]  /*05a0*/  IMAD R5, R6, 0x4, R5 ;  /* 0x0000000406057824 */ /* 0x000fe200078e0205 */
[----:B------:R-:W-:Y:S01]  /*05b0*/  ULDC UR4, c[0x0][0x150] ;  /* 0x0000540000047ab9 */ /* 0x000fe20000000800 */
[----:B------:R-:W-:Y:S01]  /*05c0*/  @!UP0 UMOV UR6, 0x400 ;  /* 0x0000040000068882 */ /* 0x000fe20000000000 */
[----:B------:R-:W-:Y:S01]  /*05d0*/  FMUL R7, R0, UR4 ;  /* 0x0000000400077c20 */ /* 0x000fe20008400000 */
[----:B------:R-:W-:Y:S01]  /*05e0*/  IMAD.SHL.U32 R0, R5, 0x4, RZ ;  /* 0x0000000405007824 */ /* 0x000fe200078e00ff */
[----:B------:R-:W0:Y:S01]  /*05f0*/  LDC R6, c[0x0][0x140] ;  /* 0x00005000ff067b82 */ /* 0x000e220000000800 */
[----:B------:R-:W5:Y:S01]  /*0600*/  F2I.U32.TRUNC.NTZ R9, R9 ;  /* 0x0000000900097305 */ /* 0x000f62000020f000 */
[----:B------:R-:W-:-:S02]  /*0610*/  UMOV UR4, 0x20 ;  /* 0x0000002000047882 */ /* 0x000fc40000000000 */
[----:B------:R-:W-:Y:S01]  /*0620*/  LOP3.LUT R10, R5, 0xc, R0, 0x78, !PT ;  /* 0x0000000c050a7812 */ /* 0x000fe200078e7800 */
[----:B------:R-:W-:-:S04]  /*0630*/  @!UP0 UIADD3 UR4, -UR4, 0x100000, URZ ;  /* 0x0010000004048890 */ /* 0x000fc8000fffe13f */
[----:B------:R-:W-:Y:S02]  /*0640*/  @!UP0 USHF.L.U32 UR5, UR4, 0xb, URZ ;  /* 0x0000000b04058899 */ /* 0x000fe4000800063f */
[----:B------:R-:W-:Y:S01]  /*0650*/  @!UP0 USHF.L.U32 UR4, UR4, 0x1, URZ ;  /* 0x0000000104048899 */ /* 0x000fe2000800063f */
[----:B------:R-:W4:Y:S01]  /*0660*/  F2I.U32.TRUNC.NTZ R7, R7 ;  /* 0x0000000700077305 */ /* 0x000f22000020f000 */
[----:B------:R0:W-:Y:S01]  /*0670*/  STL [R1+0x70], R10 ;  /* 0x0000700a01007387 */ /* 0x0001e20000100800 */
[----:B-----5:R-:W-:Y:S01]  /*0680*/  IMAD.MOV R12, RZ, RZ, -R9 ;  /* 0x000000ffff0c7224 */ /* 0x020fe200078e0a09 */
[----:B-1----:R-:W-:Y:S01]  /*0690*/  @!UP0 ULEA UR6, UR7, UR6, 0x18 ;  /* 0x0000000607068291 */ /* 0x002fe2000f8ec03f */
[----:B------:R-:W-:Y:S02]  /*06a0*/  VOTEU.ALL UP0, P0 ;  /* 0x00000000003f7886 */ /* 0x000fe40000000000 */
[----:B--2---:R-:W-:Y:S01]  /*06b0*/  IMAD R5, R11, R12, R2 ;  /* 0x0000000c0b057224 */ /* 0x004fe200078e0202 */
[----:B------:R-:W-:-:S02]  /*06c0*/  LOP3.LUT P0, RZ, R4, 0x7, RZ, 0xc0, !PT ;  /* 0x0000000704ff7812 */ /* 0x000fc4000780c0ff */
[----:B0-----:R-:W-:Y:S01]  /*06d0*/  ISETP.EQ.U32.AND P4, PT, R6, 0x1, PT ;  /* 0x000000010600780c */ /* 0x001fe20003f82070 */
[----:B----4-:R-:W-:Y:S01]  /*06e0*/  IMAD.MOV R7, RZ, RZ, -R7 ;  /* 0x000000ffff077224 */ /* 0x010fe200078e0a07 */
[----:B------:R-:W-:Y:S02]  /*06f0*/  ISETP.NE.AND P1, PT, R5, R10, PT ;  /* 0x0000000a0500720c */ /* 0x000fe40003f25270 */
[----:B------:R-:W-:Y:S01]  /*0700*/  ISETP.LT.U32.AND P0, PT, R10, 0x4, !P0 ;  /* 0x000000040a00780c */ /* 0x000fe20004701070 */
[----:B---3--:R-:W-:Y:S01]  /*0710*/  IMAD R0, R8, R7, UR9 ;  /* 0x0000000908007e24 */ /* 0x008fe2000f8e0207 */
[----:B------:R-:W0:Y:S02]  /*0720*/  FENCE.VIEW.ASYNC.S ;  /* 0x00000000000073c6 */ /* 0x000e240000000000 */
[----:B0-----:R0:W1:Y:S02]  /*0730*/  @!UP0 SYNCS.EXCH.64 URZ, [UR6+0x50], UR4 ;  /* 0x00005004063f85b2 */ /* 0x0010640008000100 */
[----:B------:R-:W-:-:S04]  /*0740*/  ISETP.EQ.OR P1, PT, R0, RZ, !P1 ;  /* 0x000000ff0000720c */ /* 0x000fc80004f22670 */
[----:B------:R-:W-:Y:S01]  /*0750*/  PLOP3.LUT P0, PT, P0, P1, PT, 0x80, 0x0 ;  /* 0x000000000000781c */ /* 0x000fe20000703070 */
[----:B------:R0:W2:Y:S01]  /*0760*/  @!UP1 SYNCS.EXCH.64 URZ, [UR6+0x58], UR4 ;  /* 0x00005804063f95b2 */ /* 0x0000a20008000100 */
[----:B------:R-:W-:Y:S01]  /*0770*/  NOP ;  /* 0x0000000000007918 */ /* 0x000fe20000000000 */
[----:B------:R-:W-:Y:S10]  /*0780*/  @!P4 BRA `(.L_x_3) ;  /* 0x000000000008c947 */ /* 0x000ff40003800000 */
[----:B-12---:R-:W-:Y:S01]  /*0790*/  UCGABAR_ARV ;  /* 0x00000000000079c7 */ /* 0x006fe20008000000 */
[----:B------:R-:W-:Y:S05]  /*07a0*/  BRA `(.L_x_4) ;  /* 0x0000000000047947 */ /* 0x000fea0003800000 */
.L_x_3:
[----:B-12---:R-:W-:Y:S01]  /*07b0*/  NOP ;  /* 0x0000000000007918 */ /* 0x006fe20000000000 */
.L_x_4:
[----:B------:R-:W1:Y:S01]  /*07c0*/  LDC R3, c[0x0][0x65c] ;  /* 0x00019700ff037b82 */ /* 0x000e620000000800 */
[----:B------:R-:W-:Y:S02]  /*07d0*/  IMAD.U32 R4, RZ, RZ, UR9 ;  /* 0x00000009ff047e24 */ /* 0x000fe4000f8e00ff */
[----:B------:R-:W-:Y:S01]  /*07e0*/  IMAD.MOV.U32 R5, RZ, RZ, RZ ;  /* 0x000000ffff057224 */ /* 0x000fe200078e00ff */
[----:B-1----:R-:W-:-:S13]  /*07f0*/  ISETP.NE.AND P3, PT, R3, 0x1, PT ;  /* 0x000000010300780c */ /* 0x002fda0003f65270 */
[----:B------:R-:W1:Y:S01]  /*0800*/  @P3 LDC R7, c[0x0][0x10] ;  /* 0x00000400ff073b82 */ /* 0x000e620000000800 */
[----:B------:R-:W-:Y:S02]  /*0810*/  @P3 IMAD.MOV.U32 R3, RZ, RZ, RZ ;  /* 0x000000ffff033224 */ /* 0x000fe400078e00ff */
[----:B------:R-:W-:-:S05]  /*0820*/  @P3 IMAD.MOV.U32 R13, RZ, RZ, RZ ;  /* 0x000000ffff0d3224 */ /* 0x000fca00078e00ff */
[----:B------:R-:W2:Y:S01]  /*0830*/  @!P3 LDC R9, c[0x0][0xc] ;  /* 0x00000300ff09bb82 */ /* 0x000ea20000000800 */
[----:B-1----:R-:W-:-:S04]  /*0840*/  @P3 IMAD.WIDE.U32 R6, R7, UR9, R2 ;  /* 0x0000000907063c25 */ /* 0x002fc8000f8e0002 */
[----:B------:R-:W-:Y:S02]  /*0850*/  @P3 IMAD.MOV.U32 R19, RZ, RZ, R6 ;  /* 0x000000ffff133224 */ /* 0x000fe400078e0006 */
[----:B------:R-:W-:Y:S02]  /*0860*/  @P3 IMAD.IADD R23, R7, 0x1, R13 ;  /* 0x0000000107173824 */ /* 0x000fe400078e020d */
[----:B--2---:R-:W-:-:S04]  /*0870*/  @!P3 IMAD.WIDE.U32 R4, R2, R9, R4 ;  /* 0x000000090204b225 */ /* 0x004fc800078e0004 */
[----:B------:R-:W-:Y:S02]  /*0880*/  @!P3 IMAD.MOV.U32 R19, RZ, RZ, R4 ;  /* 0x000000ffff13b224 */ /* 0x000fe400078e0004 */
[----:B------:R-:W-:-:S03]  /*0890*/  @!P3 IMAD.MOV.U32 R23, RZ, RZ, R5 ;  /* 0x000000ffff17b224 */ /* 0x000fc600078e0005 */
[----:B------:R1:W-:Y:S04]  /*08a0*/  STL [R1+0x78], R19 ;  /* 0x0000781301007387 */ /* 0x0003e80000100800 */
[----:B------:R1:W-:Y:S01]  /*08b0*/  STL [R1+0x74], R23 ;  /* 0x0000741701007387 */ /* 0x0003e20000100800 */
[----:B------:R-:W-:Y:S05]  /*08c0*/  @!P4 BRA `(.L_x_5) ;  /* 0x00000000000cc947 */ /* 0x000fea0003800000 */
[----:B------:R-:W-:Y:S01]  /*08d0*/  UCGABAR_WAIT ;  /* 0x0000000000007dc7 */ /* 0x000fe20008000000 */
[----:B------:R-:W-:Y:S01]  /*08e0*/  CCTL.IVALL ;  /* 0x00000000ff00798f */ /* 0x000fe20002000000 */
[----:B------:R-:W-:Y:S05]  /*08f0*/  BRA `(.L_x_6) ;  /* 0x0000000000047947 */ /* 0x000fea0003800000 */
.L_x_5:
[----:B------:R-:W-:Y:S06]  /*0900*/  BAR.SYNC.DEFER_BLOCKING 0x0 ;  /* 0x0000000000007b1d */ /* 0x000fec0000010000 */
.L_x_6:
[----:B------:R-:W-:Y:S05]  /*0910*/  @!P2 BRA `(.L_x_7) ;  /* 0x000000e000d0a947 */ /* 0x000fea0003800000 */
[----:B------:R-:W-:-:S06]  /*0920*/  UISETP.GT.U32.AND UP0, UPT, UR10, 0x1, UPT ;  /* 0x000000010a00788c */ /* 0x000fcc000bf04070 */
[----:B------:R-:W-:-:S13]  /*0930*/  PLOP3.LUT P1, PT, PT, PT, UP0, 0x80, 0x0 ;  /* 0x000000000000781c */ /* 0x000fda0003f2f008 */
[----:B0-----:R-:W-:Y:S05]  /*0940*/  @P1 EXIT ;  /* 0x000000000000194d */ /* 0x001fea0003800000 */
[----:B------:R-:W-:Y:S01]  /*0950*/  IMAD.MOV.U32 R6, RZ, RZ, -0x1 ;  /* 0xffffffffff067424 */ /* 0x000fe200078e00ff */
[----:B------:R-:W-:Y:S01]  /*0960*/  ULDC.64 UR4, c[0x0][0x650] ;  /* 0x0001940000047ab9 */ /* 0x000fe20000000a00 */
[----:B------:R-:W-:Y:S01]  /*0970*/  IMAD.MOV.U32 R5, RZ, RZ, -0x1 ;  /* 0xffffffffff057424 */ /* 0x000fe200078e00ff */
[----:B------:R-:W-:Y:S01]  /*0980*/  ISETP.GE.U32.AND P1, PT, R19, UR4, PT ;  /* 0x0000000413007c0c */ /* 0x000fe2000bf26070 */
[----:B------:R-:W-:Y:S01]  /*0990*/  UMOV UR22, 0xffffffff ;  /* 0xffffffff00167882 */ /* 0x000fe20000000000 */
[----:B------:R0:W-:Y:S01]  /*09a0*/  STL [R1+0x80], R6 ;  /* 0x0000800601007387 */ /* 0x0001e20000100800 */
[----:B------:R-:W-:Y:S02]  /*09b0*/  PRMT R4, RZ, 0x7610, R4 ;  /* 0x00007610ff047816 */ /* 0x000fe40000000004 */
[----:B------:R-:W-:Y:S01]  /*09c0*/  ISETP.GE.U32.AND.EX P1, PT, R23, UR5, PT, P1 ;  /* 0x0000000517007c0c */ /* 0x000fe2000bf26110 */
[----:B------:R0:W-:-:S12]  /*09d0*/  STL [R1+0x7c], R5 ;  /* 0x00007c0501007387 */ /* 0x0001d80000100800 */
[----:B0-----:R-:W-:Y:S05]  /*09e0*/  @P1 BRA `(.L_x_8) ;  /* 0x0000000400381947 */ /* 0x001fea0003800000 */
[----:B------:R-:W0:Y:S01]  /*09f0*/  LDC.64 R14, c[0x0][0x628] ;  /* 0x00018a00ff0e7b82 */ /* 0x000e220000000a00 */
[----:B------:R-:W-:Y:S02]  /*0a00*/  IMAD.MOV.U32 R4, RZ, RZ, R19 ;  /* 0x000000ffff047224 */ /* 0x000fe400078e0013 */
[----:B------:R-:W-:-:S05]  /*0a10*/  IMAD.MOV.U32 R5, RZ, RZ, R23 ;  /* 0x000000ffff057224 */ /* 0x000fca00078e0017 */
[----:B------:R-:W2:Y:S08]  /*0a20*/  LDC R10, c[0x0][0x630] ;  /* 0x00018c00ff0a7b82 */ /* 0x000eb00000000800 */
[----:B------:R-:W3:Y:S01]  /*0a30*/  LDC.64 R16, c[0x0][0x620] ;  /* 0x00018800ff107b82 */ /* 0x000ee20000000a00 */
[----:B0-----:R-:W-:-:S04]  /*0a40*/  ISETP.NE.U32.AND P1, PT, R14, RZ, PT ;  /* 0x000000ff0e00720c */ /* 0x001fc80003f25070 */
[----:B------:R-:W-:-:S13]  /*0a50*/  ISETP.NE.AND.EX P1, PT, R15, RZ, PT, P1 ;  /* 0x000000ff0f00720c */ /* 0x000fda0003f25310 */
[----:B--23--:R-:W-:Y:S05]  /*0a60*/  @!P1 BRA `(.L_x_9) ;  /* 0x0000000000289947 */ /* 0x00cfea0003800000 */
[----:B------:R-:W0:Y:S02]  /*0a70*/  LDC R9, c[0x0][0x634] ;  /* 0x00018d00ff097b82 */ /* 0x000e240000000800 */
[----:B0-----:R-:W-:-:S05]  /*0a80*/  IADD3 R9, P1, R19, R9, RZ ;  /* 0x0000000913097210 */ /* 0x001fca0007f3e0ff */
[----:B------:R-:W-:-:S04]  /*0a90*/  IMAD.X R13, RZ, RZ, R23, P1 ;  /* 0x000000ffff0d7224 */ /* 0x000fc800008e0617 */
[----:B------:R-:W-:-:S04]  /*0aa0*/  IMAD.WIDE.U32 R4, R13, R14, RZ ;  /* 0x0000000e0d047225 */ /* 0x000fc800078e00ff */
[----:B------:R-:W-:-:S04]  /*0ab0*/  IMAD.WIDE.U32 R6, P1, R9, R15, R4 ;  /* 0x0000000f09067225 */ /* 0x000fc80007820004 */
[----:B------:R-:W-:-:S04]  /*0ac0*/  IMAD.WIDE.U32 R4, R9, R14, RZ ;  /* 0x0000000e09047225 */ /* 0x000fc800078e00ff */
[----:B------:R-:W-:Y:S01]  /*0ad0*/  IMAD.X R9, RZ, RZ, RZ, P1 ;  /* 0x000000ffff097224 */ /* 0x000fe200008e06ff */
[----:B------:R-:W-:Y:S01]  /*0ae0*/  IADD3 RZ, P1, R5, R6, RZ ;  /* 0x0000000605ff7210 */ /* 0x000fe20007f3e0ff */
[----:B------:R-:W-:-:S04]  /*0af0*/  IMAD.MOV.U32 R8, RZ, RZ, R7 ;  /* 0x000000ffff087224 */ /* 0x000fc800078e0007 */
[----:B------:R-:W-:-:S08]  /*0b00*/  IMAD.WIDE.U32.X R4, R13, R15, R8, P1 ;  /* 0x0000000f0d047225 */ /* 0x000fd000008e0408 */
.L_x_9:
[----:B------:R-:W0:Y:S01]  /*0b10*/  LDC.64 R20, c[0x0][0x640] ;  /* 0x00019000ff147b82 */ /* 0x000e220000000a00 */
[-C--:B------:R-:W-:Y:S01]  /*0b20*/  SHF.R.U64 R22, R4, R10.reuse, R5 ;  /* 0x0000000a04167219 */ /* 0x080fe20000001205 */
[----:B------:R-:W-:Y:S01]  /*0b30*/  IMAD.MOV.U32 R4, RZ, RZ, R19 ;  /* 0x000000ffff047224 */ /* 0x000fe200078e0013 */
[----:B------:R-:W-:Y:S01]  /*0b40*/  SHF.R.U32.HI R3, RZ, R10, R5 ;  /* 0x0000000aff037219 */ /* 0x000fe20000011605 */
[----:B------:R-:W-:Y:S01]  /*0b50*/  IMAD.MOV.U32 R5, RZ, RZ, R23 ;  /* 0x000000ffff057224 */ /* 0x000fe200078e0017 */
[----:B------:R-:W-:Y:S01]  /*0b60*/  IADD3 R7, P1, RZ, -R22, RZ ;  /* 0x80000016ff077210 */ /* 0x000fe20007f3e0ff */
[----:B-1----:R-:W-:Y:S02]  /*0b70*/  IMAD R23, R11, R12, R2 ;  /* 0x0000000c0b177224 */ /* 0x002fe400078e0202 */
[----:B------:R-:W1:Y:S01]  /*0b80*/  LDC R8, c[0x0][0x618] ;  /* 0x00018600ff087b82 */ /* 0x000e620000000800 */
[----:B------:R-:W-:Y:S02]  /*0b90*/  IMAD.MOV.U32 R11, RZ, RZ, 0x1 ;  /* 0x00000001ff0b7424 */ /* 0x000fe400078e00ff */
[----:B------:R-:W-:-:S02]  /*0ba0*/  IMAD.X R3, RZ, RZ, ~R3, P1 ;  /* 0x000000ffff037224 */ /* 0x000fc400008e0e03 */
[----:B------:R-:W-:-:S03]  /*0bb0*/  IMAD.WIDE.U32 R4, R7, R16, R4 ;  /* 0x0000001007047225 */ /* 0x000fc600078e0004 */
[----:B------:R-:W2:Y:S01]  /*0bc0*/  LDC R14, c[0x0][0x608] ;  /* 0x00018200ff0e7b82 */ /* 0x000ea20000000800 */
[----:B------:R-:W-:-:S04]  /*0bd0*/  IMAD R6, R3, R16, RZ ;  /* 0x0000001003067224 */ /* 0x000fc800078e02ff */
[----:B------:R-:W-:-:S03]  /*0be0*/  IMAD R3, R7, R17, R6 ;  /* 0x0000001107037224 */ /* 0x000fc600078e0206 */
[----:B------:R-:W3:Y:S01]  /*0bf0*/  LDC R18, c[0x0][0x658] ;  /* 0x00019600ff127b82 */ /* 0x000ee20000000800 */
[----:B------:R-:W-:Y:S01]  /*0c00*/  IMAD.IADD R3, R5, 0x1, R3 ;  /* 0x0000000105037824 */ /* 0x000fe200078e0203 */
[----:B0-----:R-:W-:Y:S01]  /*0c10*/  ISETP.NE.U32.AND P1, PT, R20, RZ, PT ;  /* 0x000000ff1400720c */ /* 0x001fe20003f25070 */
[----:B------:R-:W-:-:S03]  /*0c20*/  IMAD.MOV.U32 R5, RZ, RZ, -0x1 ;  /* 0xffffffffff057424 */ /* 0x000fc600078e00ff */
[----:B------:R-:W-:Y:S02]  /*0c30*/  ISETP.NE.AND.EX P1, PT, R21, RZ, PT, P1 ;  /* 0x000000ff1500720c */ /* 0x000fe40003f25310 */
[----:B------:R-:W0:Y:S01]  /*0c40*/  LDC R13, c[0x0][0x600] ;  /* 0x00018000ff0d7b82 */ /* 0x000e220000000800 */
[-CC-:B-1----:R-:W-:Y:S02]  /*0c50*/  SHF.R.U64 R10, R4, R8.reuse, R3.reuse ;  /* 0x00000008040a7219 */ /* 0x182fe40000001203 */
[----:B------:R-:W-:-:S05]  /*0c60*/  SHF.R.U32.HI R3, RZ, R8, R3 ;  /* 0x00000008ff037219 */ /* 0x000fca0000011603 */
[----:B------:R-:W1:Y:S01]  /*0c70*/  LDC R15, c[0x0][0x648] ;  /* 0x00019200ff0f7b82 */ /* 0x000e620000000800 */
[-CC-:B--2---:R-:W-:Y:S02]  /*0c80*/  SHF.R.U64 R19, R10, R14.reuse, R3.reuse ;  /* 0x0000000e0a137219 */ /* 0x184fe40000001203 */
[----:B------:R-:W-:-:S05]  /*0c90*/  SHF.R.U32.HI R3, RZ, R14, R3 ;  /* 0x0000000eff037219 */ /* 0x000fca0000011603 */
[----:B------:R-:W2:Y:S01]  /*0ca0*/  LDC R17, c[0x0][0x638] ;  /* 0x00018e00ff117b82 */ /* 0x000ea20000000800 */
[-C--:B---3--:R-:W-:Y:S02]  /*0cb0*/  SHF.L.U32 R2, R5, R18.reuse, RZ ;  /* 0x0000001205027219 */ /* 0x088fe400000006ff */
[--C-:B------:R-:W-:Y:S02]  /*0cc0*/  SHF.R.U64 R12, R19, R18, R3.reuse ;  /* 0x00000012130c7219 */ /* 0x100fe40000001203 */
[----:B------:R-:W-:Y:S02]  /*0cd0*/  LOP3.LUT R8, RZ, R2, RZ, 0x33, !PT ;  /* 0x00000002ff087212 */ /* 0x000fe400078e33ff */
[----:B------:R-:W-:Y:S01]  /*0ce0*/  SHF.R.U32.HI R3, RZ, R18, R3 ;  /* 0x00000012ff037219 */ /* 0x000fe20000011603 */
[----:B------:R-:W3:Y:S01]  /*0cf0*/  LDC R16, c[0x0][0x610] ;  /* 0x00018400ff107b82 */ /* 0x000ee20000000800 */
[----:B------:R-:W-:Y:S01]  /*0d00*/  IMAD.MOV.U32 R2, RZ, RZ, R12 ;  /* 0x000000ffff027224 */ /* 0x000fe200078e000c */
[----:B------:R-:W-:Y:S06]  /*0d10*/  @!P1 BRA `(.L_x_10) ;  /* 0x0000000000289947 */ /* 0x000fec0003800000 */
[----:B------:R-:W4:Y:S02]  /*0d20*/  LDC R7, c[0x0][0x64c] ;  /* 0x00019300ff077b82 */ /* 0x000f240000000800 */
[----:B----4-:R-:W-:-:S05]  /*0d30*/  IADD3 R7, P1, R12, R7, RZ ;  /* 0x000000070c077210 */ /* 0x010fca0007f3e0ff */
        /* <DEDUP_REMOVED lines=8> */
.L_x_10:
[----:B-1----:R-:W-:Y:S01]  /*0dc0*/  SHF.R.U64 R4, R2, R15, R3 ;  /* 0x0000000f02047219 */ /* 0x002fe20000001203 */
[----:B0-----:R-:W-:Y:S01]  /*0dd0*/  VIADD R5, R13, 0xffffffff ;  /* 0xffffffff0d057836 */ /* 0x001fe20000000000 */
[----:B------:R-:W-:Y:S02]  /*0de0*/  SHF.L.U32 R2, R11, R18, RZ ;  /* 0x000000120b027219 */ /* 0x000fe400000006ff */
[----:B------:R-:W-:Y:S01]  /*0df0*/  LOP3.LUT R3, R19, R8, RZ, 0xc0, !PT ;  /* 0x0000000813037212 */ /* 0x000fe200078ec0ff */
[----:B------:R-:W-:Y:S01]  /*0e00*/  IMAD.MOV R6, RZ, RZ, -R4 ;  /* 0x000000ffff067224 */ /* 0x000fe200078e0a04 */
[----:B------:R-:W-:Y:S02]  /*0e10*/  SEL R0, R0, R23, !P3 ;  /* 0x0000001700007207 */ /* 0x000fe40005800000 */
[----:B------:R-:W-:Y:S01]  /*0e20*/  LOP3.LUT R5, R10, R5, RZ, 0xc0, !PT ;  /* 0x000000050a057212 */ /* 0x000fe200078ec0ff */
[----:B------:R-:W-:Y:S01]  /*0e30*/  IMAD R3, R2, R4, R3 ;  /* 0x0000000402037224 */ /* 0x000fe200078e0203 */
[----:B------:R-:W-:Y:S01]  /*0e40*/  R2UR UR22, R22 ;  /* 0x00000000161672ca */ /* 0x000fe200000e0000 */
[----:B--2---:R-:W-:-:S02]  /*0e50*/  IMAD R2, R6, R17, R12 ;  /* 0x0000001106027224 */ /* 0x004fc400078e020c */
[----:B---3--:R-:W-:Y:S02]  /*0e60*/  IMAD R0, R3, R16, R0 ;  /* 0x0000001003007224 */ /* 0x008fe400078e0200 */
[----:B------:R-:W-:Y:S02]  /*0e70*/  IMAD R3, R2, R13, R5 ;  /* 0x0000000d02037224 */ /* 0x000fe400078e0205 */
[----:B------:R-:W-:-:S03]  /*0e80*/  IMAD.MOV.U32 R4, RZ, RZ, 0x1 ;  /* 0x00000001ff047424 */ /* 0x000fc600078e00ff */
[----:B------:R-:W-:Y:S02]  /*0e90*/  SEL R2, R3, R0, !P3 ;  /* 0x0000000003027207 */ /* 0x000fe40005800000 */
[----:B------:R-:W-:-:S03]  /*0ea0*/  SEL R0, R0, R3, !P3 ;  /* 0x0000000300007207 */ /* 0x000fc60005800000 */
[----:B------:R0:W-:Y:S04]  /*0eb0*/  STL [R1+0x7c], R2 ;  /* 0x00007c0201007387 */ /* 0x0001e80000100800 */
[----:B------:R0:W-:Y:S02]  /*0ec0*/  STL [R1+0x80], R0 ;  /* 0x0000800001007387 */ /* 0x0001e40000100800 */
.L_x_8:
[----:B------:R-:W-:-:S08]  /*0ed0*/  NOP ;  /* 0x0000000000007918 */ /* 0x000fd00000000000 */
[----:B------:R-:W2:Y:S02]  /*0ee0*/  USETMAXREG.TRY_ALLOC.CTAPOOL UP0, 0xe8 ;  /* 0x000000e8000079c8 */ /* 0x000ea40008000600 */
[----:B--2---:R-:W-:-:S13]  /*0ef0*/  PLOP3.LUT P1, PT, PT, PT, UP0, 0x80, 0x0 ;  /* 0x000000000000781c */ /* 0x004fda0003f2f008 */
[----:B------:R-:W-:Y:S05]  /*0f00*/  @!P1 BRA `(.L_x_8) ;  /* 0xfffffffc00f09947 */ /* 0x000fea000383ffff */
[----:B------:R-:W-:Y:S01]  /*0f10*/  ULDC.64 UR4, c[0x0][0x598] ;  /* 0x0001660000047ab9 */ /* 0x000fe20000000a00 */
[----:B------:R-:W-:Y:S01]  /*0f20*/  ULDC.64 UR18, c[0x0][0x208] ;  /* 0x0000820000127ab9 */ /* 0x000fe20000000a00 */
[----:B------:R-:W-:-:S04]  /*0f30*/  ISETP.NE.U32.AND P1, PT, RZ, UR4, PT ;  /* 0x00000004ff007c0c */ /* 0x000fc8000bf25070 */
[----:B------:R-:W-:-:S13]  /*0f40*/  ISETP.NE.AND.EX P1, PT, RZ, UR5, PT, P1 ;  /* 0x00000005ff007c0c */ /* 0x000fda000bf25310 */
[----:B------:R-:W-:Y:S05]  /*0f50*/  @!P1 BRA `(.L_x_11) ;  /* 0x0000000000209947 */ /* 0x000fea0003800000 */
[----:B0-----:R-:W0:Y:S02]  /*0f60*/  LDC.64 R2, c[0x0][0x598] ;  /* 0x00016600ff027b82 */ /* 0x001e240000000a00 */
[----:B0-----:R-:W2:Y:S02]  /*0f70*/  LDG.E.64 R2, desc[UR18][R2.64] ;  /* 0x0000001202027981 */ /* 0x001ea4000c1e1b00 */
[----:B--2---:R-:W-:-:S04]  /*0f80*/  ISETP.NE.U32.AND P1, PT, R2, RZ, PT ;  /* 0x000000ff0200720c */ /* 0x004fc80003f25070 */
[----:B------:R-:W-:-:S13]  /*0f90*/  ISETP.NE.AND.EX P1, PT, R3, RZ, PT, P1 ;  /* 0x000000ff0300720c */ /* 0x000fda0003f25310 */
[----:B------:R-:W-:Y:S05]  /*0fa0*/  @!P1 BRA `(.L_x_11) ;  /* 0x00000000000c9947 */ /* 0x000fea0003800000 */
[----:B------:R-:W2:Y:S02]  /*0fb0*/  LD.E R2, desc[UR18][R2.64] ;  /* 0x0000001202027980 */ /* 0x000ea4000c101900 */
[----:B--2---:R-:W-:Y:S01]  /*0fc0*/  R2UR UR20, R2 ;  /* 0x00000000021472ca */ /* 0x004fe200000e0000 */
[----:B------:R-:W-:-:S14]  /*0fd0*/  BRA `(.L_x_12) ;  /* 0x0000000000247947 */ /* 0x000fdc0003800000 */
.L_x_11:
[----:B------:R-:W-:Y:S02]  /*0fe0*/  ULDC.64 UR4, c[0x0][0x588] ;  /* 0x0001620000047ab9 */ /* 0x000fe40000000a00 */
[----:B------:R-:W-:-:S04]  /*0ff0*/  ISETP.NE.U32.AND P1, PT, RZ, UR4, PT ;  /* 0x00000004ff007c0c */ /* 0x000fc8000bf25070 */
[----:B------:R-:W-:-:S13]  /*1000*/  ISETP.NE.AND.EX P1, PT, RZ, UR5, PT, P1 ;  /* 0x00000005ff007c0c */ /* 0x000fda000bf25310 */
[----:B------:R-:W-:Y:S05]  /*1010*/  @!P1 BRA `(.L_x_13) ;  /* 0x0000000000109947 */ /* 0x000fea0003800000 */
[----:B0-----:R-:W0:Y:S02]  /*1020*/  LDC.64 R2, c[0x0][0x588] ;  /* 0x00016200ff027b82 */ /* 0x001e240000000a00 */
[----:B0-----:R-:W2:Y:S02]  /*1030*/  LDG.E R2, desc[UR18][R2.64] ;  /* 0x0000001202027981 */ /* 0x001ea4000c1e1900 */
[----:B--2---:R-:W-:Y:S01]  /*1040*/  R2UR UR20, R2 ;  /* 0x00000000021472ca */ /* 0x004fe200000e0000 */
[----:B------:R-:W-:-:S14]  /*1050*/  BRA `(.L_x_12) ;  /* 0x0000000000047947 */ /* 0x000fdc0003800000 */
.L_x_13:
[----:B------:R-:W-:-:S05]  /*1060*/  ULDC UR20, c[0x0][0x580] ;  /* 0x0001600000147ab9 */ /* 0x000fca0000000800 */
.L_x_12:
[----:B------:R-:W-:Y:S02]  /*1070*/  ULDC.64 UR4, c[0x0][0x5a0] ;  /* 0x0001680000047ab9 */ /* 0x000fe40000000a00 */
        /* <DEDUP_REMOVED lines=11> */
.L_x_14:
        /* <DEDUP_REMOVED lines=8> */
.L_x_16:
[----:B------:R-:W-:-:S05]  /*11b0*/  ULDC UR21, c[0x0][0x584] ;  /* 0x0001610000157ab9 */ /* 0x000fca0000000800 */
.L_x_15:
[----:B------:R-:W-:-:S13]  /*11c0*/  LOP3.LUT P1, RZ, R4, 0xff, RZ, 0xc0, !PT ;  /* 0x000000ff04ff7812 */ /* 0x000fda000782c0ff */
[----:B------:R-:W-:Y:S05]  /*11d0*/  @!P1 EXIT ;  /* 0x000000000000994d */ /* 0x000fea0003800000 */
[----:B------:R-:W-:Y:S01]  /*11e0*/  ULDC UR4, c[0x0][0x28c] ;  /* 0x0000a30000047ab9 */ /* 0x000fe20000000800 */
[----:B------:R-:W-:Y:S02]  /*11f0*/  ULOP3.LUT UR23, UR13, 0x1, URZ, 0xfc, !UPT ;  /* 0x000000010d177892 */ /* 0x000fe4000f8efc3f */
[----:B------:R-:W-:-:S04]  /*1200*/  UIADD3 UR4, UR4, 0x7f, URZ ;  /* 0x0000007f04047890 */ /* 0x000fc8000fffe03f */
[----:B------:R-:W-:-:S04]  /*1210*/  USHF.R.S32.HI UR5, URZ, 0x1f, UR4 ;  /* 0x0000001f3f057899 */ /* 0x000fc80008011404 */
[----:B------:R-:W-:-:S03]  /*1220*/  ULEA.HI UR5, UR5, UR4, URZ, 0x7 ;  /* 0x0000000405057291 */ /* 0x000fc6000f8f383f */
[----:B------:R-:W-:Y:S01]  /*1230*/  UMOV UR4, URZ ;  /* 0x0000003f00047c82 */ /* 0x000fe20008000000 */
[----:B------:R-:W-:-:S03]  /*1240*/  USHF.R.S32.HI UR12, URZ, 0x7, UR5 ;  /* 0x000000073f0c7899 */ /* 0x000fc60008011405 */
[----:B------:R-:W-:-:S09]  /*1250*/  UMOV UR5, URZ ;  /* 0x0000003f00057c82 */ /* 0x000fd20008000000 */
.L_x_297:
[----:B0-----:R-:W0:Y:S01]  /*1260*/  S2R R0, SR_TID.X ;  /* 0x0000000000007919 */ /* 0x001e220000002100 */
[----:B------:R-:W2:Y:S01]  /*1270*/  S2UR UR11, SR_CgaCtaId ;  /* 0x00000000000b79c3 */ /* 0x000ea20000008800 */
[----:B------:R-:W-:Y:S01]  /*1280*/  UMOV UR14, 0x400 ;  /* 0x00000400000e7882 */ /* 0x000fe20000000000 */
[----:B------:R-:W-:Y:S01]  /*1290*/  UMOV UR6, URZ ;  /* 0x0000003f00067c82 */ /* 0x000fe20008000000 */
[----:B------:R-:W-:Y:S01]  /*12a0*/  STL [R1+0x6c], RZ ;  /* 0x00006cff01007387 */ /* 0x000fe20000100800 */
[----:B------:R-:W-:Y:S01]  /*12b0*/  UMOV UR7, URZ ;  /* 0x0000003f00077c82 */ /* 0x000fe20008000000 */
[----:B------:R-:W-:Y:S01]  /*12c0*/  UMOV UR8, URZ ;  /* 0x0000003f00087c82 */ /* 0x000fe20008000000 */
[----:B------:R-:W-:Y:S01]  /*12d0*/  UMOV UR16, UR5 ;  /* 0x0000000500107c82 */ /* 0x000fe20008000000 */
[----:B------:R-:W-:Y:S01]  /*12e0*/  STL [R1+0x68], RZ ;  /* 0x000068ff01007387 */ /* 0x000fe20000100800 */
[----:B-1-3--:R-:W3:Y:S01]  /*12f0*/  LDC R2, c[0x0][0x28c] ;  /* 0x0000a300ff027b82 */ /* 0x00aee20000000800 */
[----:B------:R-:W-:Y:S01]  /*1300*/  UMOV UR17, UR4 ;  /* 0x0000000400117c82 */ /* 0x000fe20008000000 */
[----:B------:R-:W-:Y:S01]  /*1310*/  CS2R R4, SRZ ;  /* 0x0000000000047805 */ /* 0x000fe2000001ff00 */
[----:B------:R-:W-:Y:S01]  /*1320*/  STL [R1+0x64], RZ ;  /* 0x000064ff01007387 */ /* 0x000fe20000100800 */
[----:B------:R-:W-:-:S02]  /*1330*/  CS2R R6, SRZ ;  /* 0x0000000000067805 */ /* 0x000fc4000001ff00 */
[----:B------:R-:W-:Y:S02]  /*1340*/  CS2R R8, SRZ ;  /* 0x0000000000087805 */ /* 0x000fe4000001ff00 */
[----:B------:R-:W-:Y:S01]  /*1350*/  CS2R R10, SRZ ;  /* 0x00000000000a7805 */ /* 0x000fe2000001ff00 */
[----:B------:R-:W-:Y:S01]  /*1360*/  STL [R1+0x60], RZ ;  /* 0x000060ff01007387 */ /* 0x000fe20000100800 */
[----:B------:R-:W-:Y:S02]  /*1370*/  CS2R R12, SRZ ;  /* 0x00000000000c7805 */ /* 0x000fe4000001ff00 */
[----:B------:R-:W-:Y:S02]  /*1380*/  CS2R R14, SRZ ;  /* 0x00000000000e7805 */ /* 0x000fe4000001ff00 */
[----:B------:R-:W-:Y:S01]  /*1390*/  CS2R R16, SRZ ;  /* 0x0000000000107805 */ /* 0x000fe2000001ff00 */
[----:B------:R-:W-:Y:S01]  /*13a0*/  STL [R1+0x5c], RZ ;  /* 0x00005cff01007387 */ /* 0x000fe20000100800 */
[----:B-1----:R-:W-:-:S02]  /*13b0*/  CS2R R18, SRZ ;  /* 0x0000000000127805 */ /* 0x002fc4000001ff00 */
[----:B------:R-:W-:Y:S02]  /*13c0*/  CS2R R20, SRZ ;  /* 0x0000000000147805 */ /* 0x000fe4000001ff00 */
[----:B------:R-:W-:Y:S01]  /*13d0*/  CS2R R22, SRZ ;  /* 0x0000000000167805 */ /* 0x000fe2000001ff00 */
[----:B------:R-:W-:Y:S01]  /*13e0*/  STL [R1+0x58], RZ ;  /* 0x000058ff01007387 */ /* 0x000fe20000100800 */
[----:B--2---:R-:W-:Y:S01]  /*13f0*/  ULEA UR14, UR11, UR14, 0x18 ;  /* 0x0000000e0b0e7291 */ /* 0x004fe2000f8ec03f */
[----:B------:R-:W-:Y:S02]  /*1400*/  CS2R R152, SRZ ;  /* 0x0000000000987805 */ /* 0x000fe4000001ff00 */
[----:B------:R-:W-:Y:S01]  /*1410*/  CS2R R154, SRZ ;  /* 0x00000000009a7805 */ /* 0x000fe2000001ff00 */
[----:B------:R-:W-:Y:S01]  /*1420*/  STL [R1+0x54], RZ ;  /* 0x000054ff01007387 */ /* 0x000fe20000100800 */
[----:B------:R-:W-:Y:S02]  /*1430*/  CS2R R156, SRZ ;  /* 0x00000000009c7805 */ /* 0x000fe4000001ff00 */
[----:B------:R-:W-:-:S02]  /*1440*/  CS2R R158, SRZ ;  /* 0x00000000009e7805 */ /* 0x000fc4000001ff00 */
[----:B------:R-:W-:Y:S02]  /*1450*/  CS2R R160, SRZ ;  /* 0x0000000000a07805 */ /* 0x000fe4000001ff00 */
[----:B0-----:R-:W-:Y:S01]  /*1460*/  LOP3.LUT R0, R0, 0x80, RZ, 0xc0, !PT ;  /* 0x0000008000007812 */ /* 0x001fe200078ec0ff */
[----:B------:R-:W-:Y:S01]  /*1470*/  STL [R1+0x50], RZ ;  /* 0x000050ff01007387 */ /* 0x000fe20000100800 */
[----:B---3--:R-:W-:Y:S02]  /*1480*/  ISETP.GE.AND P1, PT, R2, 0x1, PT ;  /* 0x000000010200780c */ /* 0x008fe40003f26270 */
[----:B------:R-:W-:Y:S02]  /*1490*/  CS2R R2, SRZ ;  /* 0x0000000000027805 */ /* 0x000fe4000001ff00 */
[----:B------:R-:W-:Y:S01]  /*14a0*/  SHF.R.U32.HI R0, RZ, 0x7, R0 ;  /* 0x00000007ff007819 */ /* 0x000fe20000011600 */
        /* <DEDUP_REMOVED lines=8> */
[----:B------:R-:W0:Y:S01]  /*1530*/  SHFL.IDX PT, R0, R0, RZ, 0x1f ;  /* 0x00001fff00007589 */ /* 0x000e2200000e0000 */
[----:B------:R-:W-:-:S02]  /*1540*/  CS2R R174, SRZ ;  /* 0x0000000000ae7805 */ /* 0x000fc4000001ff00 */
[----:B------:R-:W-:Y:S02]  /*1550*/  CS2R R176, SRZ ;  /* 0x0000000000b07805 */ /* 0x000fe4000001ff00 */
[----:B------:R-:W-:Y:S01]  /*1560*/  CS2R R178, SRZ ;  /* 0x0000000000b27805 */ /* 0x000fe2000001ff00 */
[----:B------:R1:W-:Y:S01]  /*1570*/  STL [R1+0x44], RZ ;  /* 0x000044ff01007387 */ /* 0x0003e20000100800 */
[----:B------:R-:W-:Y:S02]  /*1580*/  CS2R R180, SRZ ;  /* 0x0000000000b47805 */ /* 0x000fe4000001ff00 */
[----:B------:R-:W-:Y:S02]  /*1590*/  CS2R R182, SRZ ;  /* 0x0000000000b67805 */ /* 0x000fe4000001ff00 */
[----:B------:R-:W-:Y:S01]  /*15a0*/  CS2R R184, SRZ ;  /* 0x0000000000b87805 */ /* 0x000fe2000001ff00 */
[----:B------:R1:W-:Y:S01]  /*15b0*/  STL [R1+0x40], RZ ;  /* 0x000040ff01007387 */ /* 0x0003e20000100800 */
        /* <DEDUP_REMOVED lines=14> */
[----:B------:R-:W-:Y:S02]  /*16a0*/  CS2R R208, SRZ ;  /* 0x0000000000d07805 */ /* 0x000fe4000001ff00 */
[----:B0-----:R-:W-:Y:S01]  /*16b0*/  R2UR UR9, R0 ;  /* 0x00000000000972ca */ /* 0x001fe200000e0000 */
[----:B------:R1:W-:Y:S01]  /*16c0*/  STL [R1+0x30], RZ ;  /* 0x000030ff01007387 */ /* 0x0003e20000100800 */
[----:B------:R-:W-:Y:S01]  /*16d0*/  IMAD.MOV.U32 R0, RZ, RZ, RZ ;  /* 0x000000ffff007224 */ /* 0x000fe200078e00ff */
[----:B------:R-:W-:-:S02]  /*16e0*/  CS2R R210, SRZ ;  /* 0x0000000000d27805 */ /* 0x000fc4000001ff00 */
[----:B------:R-:W-:Y:S01]  /*16f0*/  CS2R R212, SRZ ;  /* 0x0000000000d47805 */ /* 0x000fe2000001ff00 */
[----:B------:R1:W-:Y:S01]  /*1700*/  STL [R1+0x2c], RZ ;  /* 0x00002cff01007387 */ /* 0x0003e20000100800 */
[----:B------:R-:W-:Y:S02]  /*1710*/  CS2R R214, SRZ ;  /* 0x0000000000d67805 */ /* 0x000fe4000001ff00 */
[----:B------:R-:W-:Y:S02]  /*1720*/  CS2R R216, SRZ ;  /* 0x0000000000d87805 */ /* 0x000fe4000001ff00 */
[----:B------:R-:W-:Y:S01]  /*1730*/  CS2R R218, SRZ ;  /* 0x0000000000da7805 */ /* 0x000fe2000001ff00 */
[----:B------:R1:W-:Y:S01]  /*1740*/  STL [R1+0x28], RZ ;  /* 0x000028ff01007387 */ /* 0x0003e20000100800 */
[----:B------:R-:W-:Y:S02]  /*1750*/  CS2R R220, SRZ ;  /* 0x0000000000dc7805 */ /* 0x000fe4000001ff00 */
[----:B------:R-:W-:-:S02]  /*1760*/  CS2R R222, SRZ ;  /* 0x0000000000de7805 */ /* 0x000fc4000001ff00 */
[----:B------:R-:W-:Y:S01]  /*1770*/  CS2R R224, SRZ ;  /* 0x0000000000e07805 */ /* 0x000fe2000001ff00 */
[----:B------:R1:W-:Y:S01]  /*1780*/  STL [R1+0x24], RZ ;  /* 0x000024ff01007387 */ /* 0x0003e20000100800 */
[----:B------:R-:W-:Y:S01]  /*1790*/  ULEA.HI UR10, UR9, UR9, URZ, 0x1 ;  /* 0x00000009090a7291 */ /* 0x000fe2000f8f083f */
[----:B------:R-:W-:Y:S01]  /*17a0*/  CS2R R226, SRZ ;  /* 0x0000000000e27805 */ /* 0x000fe2000001ff00 */
[----:B------:R-:W-:Y:S01]  /*17b0*/  IMAD.MOV.U32 R228, RZ, RZ, RZ ;  /* 0x000000ffffe47224 */ /* 0x000fe200078e00ff */
[----:B------:R1:W-:Y:S01]  /*17c0*/  STL [R1+0x20], RZ ;  /* 0x000020ff01007387 */ /* 0x0003e20000100800 */
[----:B------:R-:W-:Y:S01]  /*17d0*/  ULOP3.LUT UR10, UR10, 0x7fffe, URZ, 0xc0, !UPT ;  /* 0x0007fffe0a0a7892 */ /* 0x000fe2000f8ec03f */
[----:B----4-:R-:W-:Y:S02]  /*17e0*/  CS2R R24, SRZ ;  /* 0x0000000000187805 */ /* 0x010fe4000001ff00 */
[----:B------:R-:W-:Y:S01]  /*17f0*/  CS2R R26, SRZ ;  /* 0x00000000001a7805 */ /* 0x000fe2000001ff00 */
[----:B------:R1:W-:Y:S01]  /*1800*/  STL [R1+0x1c], RZ ;  /* 0x00001cff01007387 */ /* 0x0003e20000100800 */
[----:B------:R-:W-:Y:S01]  /*1810*/  UIADD3 UR10, UR9, -UR10, URZ ;  /* 0x8000000a090a7290 */ /* 0x000fe2000fffe03f */
[----:B------:R-:W-:-:S02]  /*1820*/  CS2R R28, SRZ ;  /* 0x00000000001c7805 */ /* 0x000fc4000001ff00 */
[----:B------:R-:W-:Y:S01]  /*1830*/  CS2R R30, SRZ ;  /* 0x00000000001e7805 */ /* 0x000fe2000001ff00 */
[----:B------:R1:W-:Y:S01]  /*1840*/  STL [R1+0x18], RZ ;  /* 0x000018ff01007387 */ /* 0x0003e20000100800 */
[----:B------:R-:W-:Y:S01]  /*1850*/  ULEA UR10, UR10, UR14, 0xd ;  /* 0x0000000e0a0a7291 */ /* 0x000fe2000f8e683f */
[----:B------:R-:W-:Y:S02]  /*1860*/  CS2R R32, SRZ ;  /* 0x0000000000207805 */ /* 0x000fe4000001ff00 */
[----:B------:R-:W-:Y:S01]  /*1870*/  CS2R R34, SRZ ;  /* 0x0000000000227805 */ /* 0x000fe2000001ff00 */
[----:B------:R1:W-:Y:S01]  /*1880*/  STL [R1+0x14], RZ ;  /* 0x000014ff01007387 */ /* 0x0003e20000100800 */
[----:B------:R-:W-:Y:S01]  /*1890*/  UIADD3 UR10, UR10, 0x100, URZ ;  /* 0x000001000a0a7890 */ /* 0x000fe2000fffe03f */
[----:B------:R-:W-:Y:S02]  /*18a0*/  CS2R R36, SRZ ;  /* 0x0000000000247805 */ /* 0x000fe4000001ff00 */
[----:B------:R-:W-:Y:S01]  /*18b0*/  CS2R R38, SRZ ;  /* 0x0000000000267805 */ /* 0x000fe2000001ff00 */
[----:B------:R1:W-:Y:S01]  /*18c0*/  STL [R1+0x10], RZ ;  /* 0x000010ff01007387 */ /* 0x0003e20000100800 */
[----:B------:R-:W-:Y:S01]  /*18d0*/  USHF.R.U32.HI UR10, URZ, 0x4, UR10 ;  /* 0x000000043f0a7899 */ /* 0x000fe2000801160a */
[----:B------:R-:W-:-:S02]  /*18e0*/  CS2R R40, SRZ ;  /* 0x0000000000287805 */ /* 0x000fc4000001ff00 */
[----:B------:R-:W-:Y:S01]  /*18f0*/  CS2R R42, SRZ ;  /* 0x00000000002a7805 */ /* 0x000fe2000001ff00 */
[----:B------:R1:W-:Y:S01]  /*1900*/  STL [R1+0xc], RZ ;  /* 0x00000cff01007387 */ /* 0x0003e20000100800 */
[----:B------:R-:W-:Y:S01]  /*1910*/  ULOP3.LUT UR15, UR10, 0x3fff, URZ, 0xc0, !UPT ;  /* 0x00003fff0a0f7892 */ /* 0x000fe2000f8ec03f */
        /* <DEDUP_REMOVED lines=10> */
[----:B------:R1:W-:Y:S01]  /*19c0*/  STL [R1], RZ ;  /* 0x000000ff01007387 */ /* 0x0003e20000100800 */
[----:B------:R-:W-:Y:S02]  /*19d0*/  CS2R R60, SRZ ;  /* 0x00000000003c7805 */ /* 0x000fe4000001ff00 */
[----:B------:R-:W-:Y:S02]  /*19e0*/  CS2R R62, SRZ ;  /* 0x00000000003e7805 */ /* 0x000fe4000001ff00 */
[----:B------:R-:W-:Y:S02]  /*19f0*/  CS2R R64, SRZ ;  /* 0x0000000000407805 */ /* 0x000fe4000001ff00 */
[----:B------:R-:W-:-:S02]  /*1a00*/  CS2R R66, SRZ ;  /* 0x0000000000427805 */ /* 0x000fc4000001ff00 */
[----:B------:R-:W-:Y:S02]  /*1a10*/  CS2R R68, SRZ ;  /* 0x0000000000447805 */ /* 0x000fe4000001ff00 */
[----:B------:R-:W-:Y:S02]  /*1a20*/  CS2R R70, SRZ ;  /* 0x0000000000467805 */ /* 0x000fe4000001ff00 */
        /* <DEDUP_REMOVED lines=39> */
[----:B------:R-:W-:Y:S01]  /*1ca0*/  CS2R R150, SRZ ;  /* 0x0000000000967805 */ /* 0x000fe2000001ff00 */
[----:B-1----:R-:W-:Y:S06]  /*1cb0*/  @!P1 BRA `(.L_x_17) ;  /* 0x0000001000949947 */ /* 0x002fec0003800000 */
[----:B------:R-:W-:-:S06]  /*1cc0*/  UISETP.NE.AND UP0, UPT, UR23, 0x3, UPT ;  /* 0x000000031700788c */ /* 0x000fcc000bf05270 */
[----:B------:R-:W-:-:S13]  /*1cd0*/  PLOP3.LUT P2, PT, PT, PT, UP0, 0x80, 0x0 ;  /* 0x000000000000781c */ /* 0x000fda0003f4f008 */
[----:B------:R-:W-:Y:S05]  /*1ce0*/  @!P2 BRA `(.L_x_18) ;  /* 0x000000000004a947 */ /* 0x000fea0003800000 */
[----:B------:R-:W-:Y:S01]  /*1cf0*/  BPT.TRAP 0x1 ;  /* 0x000000040000795c */ /* 0x000fe20000300000 */
.L_x_18:
[----:B------:R-:W-:Y:S01]  /*1d00*/  ULEA UR6, UR5, UR14, 0x3 ;  /* 0x0000000e05067291 */ /* 0x000fe2000f8e183f */
[----:B------:R-:W-:-:S05]  /*1d10*/  IMAD.U32 R0, RZ, RZ, UR4 ;  /* 0x00000004ff007e24 */ /* 0x000fca000f8e00ff */
[----:B------:R-:W-:-:S04]  /*1d20*/  SHF.L.U32 R0, R0, 0x1f, RZ ;  /* 0x0000001f00007819 */ /* 0x000fc800000006ff */
[----:B------:R0:W1:Y:S01]  /*1d30*/  SYNCS.PHASECHK.TRANS64.TRYWAIT P1, [UR6], R0 ;  /* 0x00000000ff0075a7 */ /* 0x0000620008020146 */
[----:B------:R-:W-:Y:S05]  /*1d40*/  @!P2 BRA `(.L_x_19) ;  /* 0x000000000004a947 */ /* 0x000fea0003800000 */
[----:B------:R-:W-:Y:S01]  /*1d50*/  BPT.TRAP 0x1 ;  /* 0x000000040000795c */ /* 0x000fe20000300000 */
.L_x_19:
[----:B-1----:R-:W-:Y:S05]  /*1d60*/  @P1 BRA `(.L_x_20) ;  /* 0x0000000000081947 */ /* 0x002fea0003800000 */
[----:B------:R-:W1:Y:S02]  /*1d70*/  SYNCS.PHASECHK.TRANS64.TRYWAIT P1, [UR6], R0 ;  /* 0x00000000ff0075a7 */ /* 0x000e640008020146 */
[----:B-1----:R-:W-:Y:S05]  /*1d80*/  @!P1 BRA `(.L_x_21) ;  /* 0x000000e4004c9947 */ /* 0x002fea0003800000 */
.L_x_20:
[----:B------:R-:W-:Y:S01]  /*1d90*/  UIADD3 UR6, UR14, 0x10100, URZ ;  /* 0x000101000e067890 */ /* 0x000fe2000fffe03f */
[----:B------:R-:W-:Y:S01]  /*1da0*/  WARPGROUP.ARRIVE ;  /* 0x00000000000079c5 */ /* 0x000fe20000000000 */
[----:B------:R-:W-:Y:S01]  /*1db0*/  ULOP3.LUT UR8, UR15, 0x10000, URZ, 0xfc, !UPT ;  /* 0x000100000f087892 */ /* 0x000fe2000f8efc3f */
[----:B------:R2:W-:Y:S01]  /*1dc0*/  STL [R1+0x6c], RZ ;  /* 0x00006cff01007387 */ /* 0x0005e20000100800 */
[----:B------:R-:W-:Y:S01]  /*1dd0*/  USHF.R.U32.HI UR6, URZ, 0x4, UR6 ;  /* 0x000000043f067899 */ /* 0x000fe20008011606 */
[----:B01----:R-:W-:Y:S01]  /*1de0*/  IMAD.MOV.U32 R0, RZ, RZ, RZ ;  /* 0x000000ffff007224 */ /* 0x003fe200078e00ff */
[----:B------:R-:W-:Y:S01]  /*1df0*/  UMOV UR9, 0x40000040 ;  /* 0x4000004000097882 */ /* 0x000fe20000000000 */
[----:B------:R-:W-:Y:S01]  /*1e00*/  UMOV UR11, 0x40000040 ;  /* 0x40000040000b7882 */ /* 0x000fe20000000000 */
[----:B------:R-:W-:Y:S01]  /*1e10*/  ULOP3.LUT UR6, UR6, 0x3fff, URZ, 0xc0, !UPT ;  /* 0x00003fff06067892 */ /* 0x000fe2000f8ec03f */
[----:B------:R2:W-:Y:S01]  /*1e20*/  STL [R1+0x68], RZ ;  /* 0x000068ff01007387 */ /* 0x0005e20000100800 */
[----:B------:R-:W-:-:S02]  /*1e30*/  CS2R R2, SRZ ;  /* 0x0000000000027805 */ /* 0x000fc4000001ff00 */
[----:B------:R-:W-:Y:S01]  /*1e40*/  CS2R R4, SRZ ;  /* 0x0000000000047805 */ /* 0x000fe2000001ff00 */
[----:B------:R-:W-:Y:S01]  /*1e50*/  ULOP3.LUT UR7, UR6, 0x10000, URZ, 0xfc, !UPT ;  /* 0x0001000006077892 */ /* 0x000fe2000f8efc3f */
[----:B------:R2:W-:Y:S01]  /*1e60*/  STL [R1+0x64], RZ ;  /* 0x000064ff01007387 */ /* 0x0005e20000100800 */
[----:B------:R-:W-:Y:S01]  /*1e70*/  ULEA UR6, UR5, UR8, 0xa ;  /* 0x0000000805067291 */ /* 0x000fe2000f8e503f */
[----:B------:R-:W-:Y:S01]  /*1e80*/  CS2R R6, SRZ ;  /* 0x0000000000067805 */ /* 0x000fe2000001ff00 */
[----:B------:R-:W-:Y:S01]  /*1e90*/  ULEA UR7, UR5, UR7, 0xb ;  /* 0x0000000705077291 */ /* 0x000fe2000f8e583f */
[----:B------:R2:W-:Y:S01]  /*1ea0*/  STL [R1+0x60], RZ ;  /* 0x000060ff01007387 */ /* 0x0005e20000100800 */
[----:B------:R-:W-:Y:S02]  /*1eb0*/  CS2R R8, SRZ ;  /* 0x0000000000087805 */ /* 0x000fe4000001ff00 */
[----:B------:R-:W-:Y:S02]  /*1ec0*/  CS2R R10, SRZ ;  /* 0x00000000000a7805 */ /* 0x000fe4000001ff00 */
[----:B------:R-:W-:Y:S01]  /*1ed0*/  CS2R R12, SRZ ;  /* 0x00000000000c7805 */ /* 0x000fe2000001ff00 */
[----:B------:R-:W-:Y:S01]  /*1ee0*/  UMOV UR8, UR6 ;  /* 0x0000000600087c82 */ /* 0x000fe20008000000 */
[----:B------:R2:W-:Y:S01]  /*1ef0*/  STL [R1+0x5c], RZ ;  /* 0x00005cff01007387 */ /* 0x0005e20000100800 */
[----:B------:R-:W-:Y:S01]  /*1f00*/  UMOV UR10, UR7 ;  /* 0x00000007000a7c82 */ /* 0x000fe20008000000 */
[----:B------:R-:W-:Y:S01]  /*1f10*/  CS2R R14, SRZ ;  /* 0x00000000000e7805 */ /* 0x000fe2000001ff00 */
[----:B------:R-:W-:Y:S01]  /*1f20*/  QGMMA.64x256x32.F32.E4M3.E4M3 R24, gdesc[UR8], RZ, !UPT ;  /* 0x03e00000081879f3 */ /* 0x000fe2000c7008ff */
[----:B------:R-:W-:Y:S01]  /*1f30*/  UIADD3 UR8, UR6, 0x2, URZ ;  /* 0x0000000206087890 */ /* 0x000fe2000fffe03f */
[----:B------:R2:W-:Y:S01]  /*1f40*/  STL [R1+0x58], RZ ;  /* 0x000058ff01007387 */ /* 0x0005e20000100800 */
[----:B------:R-:W-:Y:S01]  /*1f50*/  UIADD3 UR10, UR7, 0x2, URZ ;  /* 0x00000002070a7890 */ /* 0x000fe2000fffe03f */
[----:B------:R-:W-:Y:S01]  /*1f60*/  CS2R R16, SRZ ;  /* 0x0000000000107805 */ /* 0x000fe2000001ff00 */
[----:B------:R-:W-:Y:S01]  /*1f70*/  UMOV UR9, 0x40000040 ;  /* 0x4000004000097882 */ /* 0x000fe20000000000 */
[----:B------:R-:W-:Y:S01]  /*1f80*/  UMOV UR11, 0x40000040 ;  /* 0x40000040000b7882 */ /* 0x000fe20000000000 */
        /* <DEDUP_REMOVED lines=54> */
[----:B------:R-:W-:Y:S01]  /*22f0*/  CS2R R226, SRZ ;  /* 0x0000000000e27805 */ /* 0x000fe2000001ff00 */
[----:B------:R-:W-:Y:S01]  /*2300*/  IMAD.MOV.U32 R228, RZ, RZ, RZ ;  /* 0x000000ffffe47224 */ /* 0x000fe200078e00ff */
[----:B------:R2:W-:Y:S04]  /*2310*/  STL [R1+0x1c], RZ ;  /* 0x00001cff01007387 */ /* 0x0005e80000100800 */
[----:B------:R2:W-:Y:S04]  /*2320*/  STL [R1+0x18], RZ ;  /* 0x000018ff01007387 */ /* 0x0005e80000100800 */
[----:B------:R2:W-:Y:S04]  /*2330*/  STL [R1+0x14], RZ ;  /* 0x000014ff01007387 */ /* 0x0005e80000100800 */
[----:B------:R2:W-:Y:S04]  /*2340*/  STL [R1+0x10], RZ ;  /* 0x000010ff01007387 */ /* 0x0005e80000100800 */
[----:B------:R2:W-:Y:S04]  /*2350*/  STL [R1+0xc], RZ ;  /* 0x00000cff01007387 */ /* 0x0005e80000100800 */
[----:B------:R2:W-:Y:S04]  /*2360*/  STL [R1+0x8], RZ ;  /* 0x000008ff01007387 */ /* 0x0005e80000100800 */
[----:B------:R2:W-:Y:S04]  /*2370*/  STL [R1+0x4], RZ ;  /* 0x000004ff01007387 */ /* 0x0005e80000100800 */
[----:B------:R2:W-:Y:S01]  /*2380*/  STL [R1], RZ ;  /* 0x000000ff01007387 */ /* 0x0005e20000100800 */
[----:B------:R-:W-:Y:S01]  /*2390*/  QGMMA.64x256x32.F32.E4M3.E4M3 R24, gdesc[UR8], R24 ;  /* 0x03e00000081879f3 */ /* 0x000fe20008700818 */
[----:B------:R-:W-:-:S02]  /*23a0*/  UIADD3 UR8, UR6, 0x4, URZ ;  /* 0x0000000406087890 */ /* 0x000fc4000fffe03f */
[----:B------:R-:W-:Y:S01]  /*23b0*/  UIADD3 UR10, UR7, 0x4, URZ ;  /* 0x00000004070a7890 */ /* 0x000fe2000fffe03f */
[----:B------:R-:W-:Y:S01]  /*23c0*/  UMOV UR9, 0x40000040 ;  /* 0x4000004000097882 */ /* 0x000fe20000000000 */
[----:B------:R-:W-:-:S15]  /*23d0*/  UMOV UR11, 0x40000040 ;  /* 0x40000040000b7882 */ /* 0x000fde0000000000 */
[----:B------:R-:W-:-:S08]  /*23e0*/  NOP ;  /* 0x0000000000007918 */ /* 0x000fd00000000000 */
[----:B------:R-:W-:Y:S01]  /*23f0*/  QGMMA.64x256x32.F32.E4M3.E4M3 R24, gdesc[UR8], R24 ;  /* 0x03e00000081879f3 */ /* 0x000fe20008700818 */
[----:B------:R-:W-:Y:S02]  /*2400*/  UIADD3 UR10, UR7, 0x6, URZ ;  /* 0x00000006070a7890 */ /* 0x000fe4000fffe03f */
[----:B------:R-:W-:Y:S01]  /*2410*/  UIADD3 UR8, UR6, 0x6, URZ ;  /* 0x0000000606087890 */ /* 0x000fe2000fffe03f */
[----:B------:R-:W-:Y:S01]  /*2420*/  ULDC UR7, c[0x0][0x50c] ;  /* 0x0001430000077ab9 */ /* 0x000fe20000000800 */
[----:B------:R-:W-:Y:S01]  /*2430*/  UMOV UR9, 0x40000040 ;  /* 0x4000004000097882 */ /* 0x000fe20000000000 */
[----:B------:R-:W-:Y:S01]  /*2440*/  UISETP.NE.AND UP0, UPT, UR7, 0x4, UPT ;  /* 0x000000040700788c */ /* 0x000fe2000bf05270 */
[----:B------:R-:W-:Y:S01]  /*2450*/  UMOV UR11, 0x40000040 ;  /* 0x40000040000b7882 */ /* 0x000fe20000000000 */
[----:B------:R-:W-:Y:S02]  /*2460*/  UMOV UR6, 0x4 ;  /* 0x0000000400067882 */ /* 0x000fe40000000000 */
[----:B------:R-:W-:-:S06]  /*2470*/  USEL UR7, URZ, 0x1, UP0 ;  /* 0x000000013f077887 */ /* 0x000fcc0008000000 */
[----:B------:R-:W-:-:S12]  /*2480*/  ISETP.NE.AND P1, PT, RZ, UR7, PT ;  /* 0x00000007ff007c0c */ /* 0x000fd8000bf25270 */
[----:B------:R-:W-:Y:S01]  /*2490*/  QGMMA.64x256x32.F32.E4M3.E4M3 R24, gdesc[UR8], R24, gsb0 ;  /* 0x03e00000081879f3 */ /* 0x000fe20008000818 */
[----:B--2---:R-:W-:Y:S05]  /*24a0*/  @!P1 BRA `(.L_x_22) ;  /* 0x0000000800809947 */ /* 0x004fea0003800000 */
[----:B------:R-:W-:Y:S02]  /*24b0*/  WARPGROUP.DEPBAR.LE gsb0, 0x0 ;  /* 0x00008000000079c5 */ /* 0x000fe40000010000 */
[----:B------:R-:W-:-:S01]  /*24c0*/  FADD R227, RZ, R25 ;  /* 0x00000019ffe37221 */ /* 0x000fc20000000000 */
[----:B------:R-:W-:Y:S01]  /*24d0*/  FADD R228, RZ, R24 ;  /* 0x00000018ffe47221 */ /* 0x000fe20000000000 */
[----:B------:R-:W-:-:S01]  /*24e0*/  FADD R226, RZ, R26 ;  /* 0x0000001affe27221 */ /* 0x000fc20000000000 */
[----:B------:R-:W-:Y:S01]  /*24f0*/  FADD R225, RZ, R27 ;  /* 0x0000001bffe17221 */ /* 0x000fe20000000000 */
[----:B------:R-:W-:-:S01]  /*2500*/  FADD R224, RZ, R28 ;  /* 0x0000001cffe07221 */ /* 0x000fc20000000000 */
[----:B------:R0:W-:Y:S01]  /*2510*/  STL [R1+0x84], R227 ;  /* 0x000084e301007387 */ /* 0x0001e20000100800 */
[----:B------:R-:W-:-:S01]  /*2520*/  FADD R223, RZ, R29 ;  /* 0x0000001dffdf7221 */ /* 0x000fc20000000000 */
[----:B------:R-:W-:Y:S01]  /*2530*/  FADD R222, RZ, R30 ;  /* 0x0000001effde7221 */ /* 0x000fe20000000000 */
[----:B------:R-:W-:-:S01]  /*2540*/  FADD R221, RZ, R31 ;  /* 0x0000001fffdd7221 */ /* 0x000fc20000000000 */
[----:B------:R-:W-:Y:S01]  /*2550*/  FADD R220, RZ, R32 ;  /* 0x00000020ffdc7221 */ /* 0x000fe20000000000 */
[----:B------:R-:W-:-:S01]  /*2560*/  FADD R219, RZ, R33 ;  /* 0x00000021ffdb7221 */ /* 0x000fc20000000000 */
[----:B------:R-:W-:Y:S01]  /*2570*/  FADD R218, RZ, R34 ;  /* 0x00000022ffda7221 */ /* 0x000fe20000000000 */
[----:B------:R-:W-:-:S01]  /*2580*/  FADD R217, RZ, R35 ;  /* 0x00000023ffd97221 */ /* 0x000fc20000000000 */
[----:B------:R-:W-:Y:S01]  /*2590*/  FADD R216, RZ, R36 ;  /* 0x00000024ffd87221 */ /* 0x000fe20000000000 */
[----:B------:R-:W-:-:S01]  /*25a0*/  FADD R215, RZ, R37 ;  /* 0x00000025ffd77221 */ /* 0x000fc20000000000 */
[----:B0-----:R-:W-:Y:S01]  /*25b0*/  FADD R227, RZ, R124 ;  /* 0x0000007cffe37221 */ /* 0x001fe20000000000 */
[----:B------:R-:W-:-:S01]  /*25c0*/  FADD R214, RZ, R38 ;  /* 0x00000026ffd67221 */ /* 0x000fc20000000000 */
[----:B------:R-:W-:Y:S01]  /*25d0*/  FADD R213, RZ, R39 ;  /* 0x00000027ffd57221 */ /* 0x000fe20000000000 */
[----:B------:R-:W-:-:S01]  /*25e0*/  FADD R212, RZ, R40 ;  /* 0x00000028ffd47221 */ /* 0x000fc20000000000 */
[----:B------:R-:W-:Y:S01]  /*25f0*/  FADD R211, RZ, R41 ;  /* 0x00000029ffd37221 */ /* 0x000fe20000000000 */
[----:B------:R0:W-:Y:S01]  /*2600*/  STL [R1], R227 ;  /* 0x000000e301007387 */ /* 0x0001e20000100800 */
        /* <DEDUP_REMOVED lines=94> */
[----:B0-----:R-:W-:-:S05]  /*2bf0*/  FADD R227, RZ, R131 ;  /* 0x00000083ffe37221 */ /* 0x001fca0000000000 */
[----:B------:R0:W-:Y:S02]  /*2c00*/  STL [R1+0x1c], R227 ;  /* 0x00001ce301007387 */ /* 0x0001e40000100800 */
        /* <DEDUP_REMOVED lines=39> */
[----:B------:R0:W-:Y:S04]  /*2e80*/  STL [R1+0x6c], R227 ;  /* 0x00006ce301007387 */ /* 0x0001e80000100800 */
[----:B0-----:R0:W5:Y:S01]  /*2e90*/  LDL.LU R227, [R1+0x84] ;  /* 0x0000840001e37983 */ /* 0x0011620000300800 */
[----:B------:R-:W-:-:S05]  /*2ea0*/  UMOV UR6, URZ ;  /* 0x0000003f00067c82 */ /* 0x000fca0008000000 */
.L_x_22:
[----:B------:R-:W-:Y:S01]  /*2eb0*/  UIADD3 UR16, UR5, 0x1, URZ ;  /* 0x0000000105107890 */ /* 0x000fe2000fffe03f */
[----:B------:R-:W-:-:S03]  /*2ec0*/  UMOV UR8, 0x1 ;  /* 0x0000000100087882 */ /* 0x000fc60000000000 */
[----:B------:R-:W-:-:S04]  /*2ed0*/  UISETP.NE.AND UP0, UPT, UR16, 0x4, UPT ;  /* 0x000000041000788c */ /* 0x000fc8000bf05270 */
[----:B------:R-:W-:Y:S02]  /*2ee0*/  USEL UR17, URZ, 0x1, UP0 ;  /* 0x000000013f117887 */ /* 0x000fe40008000000 */
[----:B------:R-:W-:Y:S02]  /*2ef0*/  USEL UR16, UR16, URZ, UP0 ;  /* 0x0000003f10107287 */ /* 0x000fe40008000000 */
[----:B------:R-:W-:-:S12]  /*2f00*/  ULOP3.LUT UR17, UR4, UR17, URZ, 0x3c, !UPT ;  /* 0x0000001104117292 */ /* 0x000fd8000f8e3c3f */
.L_x_17:
[----:B------:R-:W-:-:S04]  /*2f10*/  UISETP.LT.AND UP0, UPT, UR12, 0x1, UPT ;  /* 0x000000010c00788c */ /* 0x000fc8000bf01270 */
[----:B------:R-:W-:-:S04]  /*2f20*/  USEL UR9, UR12, 0x1, UP0 ;  /* 0x000000010c097887 */ /* 0x000fc80008000000 */
[----:B------:R-:W-:-:S04]  /*2f30*/  UIADD3 UR9, UR12, -UR9, URZ ;  /* 0x800000090c097290 */ /* 0x000fc8000fffe03f */
[----:B------:R-:W-:-:S06]  /*2f40*/  UISETP.GE.AND UP0, UPT, UR9, 0x1, UPT ;  /* 0x000000010900788c */ /* 0x000fcc000bf06270 */
[----:B------:R-:W-:-:S13]  /*2f50*/  PLOP3.LUT P1, PT, PT, PT, UP0, 0x80, 0x0 ;  /* 0x000000000000781c */ /* 0x000fda0003f2f008 */
[----:B------:R-:W-:Y:S05]  /*2f60*/  @!P1 BRA `(.L_x_23) ;  /* 0x0000001000cc9947 */ /* 0x000fea0003800000 */
[----:B------:R-:W-:Y:S01]  /*2f70*/  UMOV UR24, UR9 ;  /* 0x0000000900187c82 */ /* 0x000fe20008000000 */
[----:B------:R-:W-:Y:S01]  /*2f80*/  UMOV UR25, UR5 ;  /* 0x0000000500197c82 */ /* 0x000fe20008000000 */
[----:B------:R-:W-:-:S05]  /*2f90*/  ULDC UR27, c[0x0][0x50c] ;  /* 0x00014300001b7ab9 */ /* 0x000fca0000000800 */
.L_x_31:
[----:B------:R-:W-:-:S06]  /*2fa0*/  UISETP.NE.AND UP0, UPT, UR23, 0x3, UPT ;  /* 0x000000031700788c */ /* 0x000fcc000bf05270 */
[----:B------:R-:W-:-:S13]  /*2fb0*/  PLOP3.LUT P2, PT, PT, PT, UP0, 0x80, 0x0 ;  /* 0x000000000000781c */ /* 0x000fda0003f4f008 */
[----:B-1---5:R-:W-:Y:S05]  /*2fc0*/  @!P2 BRA `(.L_x_24) ;  /* 0x000000000004a947 */ /* 0x022fea0003800000 */
[----:B------:R-:W-:Y:S01]  /*2fd0*/  BPT.TRAP 0x1 ;  /* 0x000000040000795c */ /* 0x000fe20000300000 */
.L_x_24:
[----:B------:R-:W1:Y:S01]  /*2fe0*/  S2UR UR9, SR_CgaCtaId ;  /* 0x00000000000979c3 */ /* 0x000e620000008800 */
[----:B------:R-:W-:Y:S01]  /*2ff0*/  UMOV UR14, 0x400 ;  /* 0x00000400000e7882 */ /* 0x000fe20000000000 */
[----:B------:R-:W-:-:S05]  /*3000*/  IMAD.U32 R229, RZ, RZ, UR17 ;  /* 0x00000011ffe57e24 */ /* 0x000fca000f8e00ff */
[----:B------:R-:W-:Y:S01]  /*3010*/  SHF.L.U32 R229, R229, 0x1f, RZ ;  /* 0x0000001fe5e57819 */ /* 0x000fe200000006ff */
[----:B-1----:R-:W-:-:S04]  /*3020*/  ULEA UR14, UR9, UR14, 0x18 ;  /* 0x0000000e090e7291 */ /* 0x002fc8000f8ec03f */
[----:B------:R-:W-:-:S09]  /*3030*/  ULEA UR9, UR16, UR14, 0x3 ;  /* 0x0000000e10097291 */ /* 0x000fd2000f8e183f */
[----:B------:R1:W2:Y:S01]  /*3040*/  SYNCS.PHASECHK.TRANS64.TRYWAIT P1, [UR9], R229 ;  /* 0x000000e5ff0075a7 */ /* 0x0002a20008020149 */
[----:B------:R-:W-:Y:S05]  /*3050*/  @!P2 BRA `(.L_x_25) ;  /* 0x000000000004a947 */ /* 0x000fea0003800000 */
[----:B------:R-:W-:Y:S01]  /*3060*/  BPT.TRAP 0x1 ;  /* 0x000000040000795c */ /* 0x000fe20000300000 */
.L_x_25:
[----:B--2---:R-:W-:Y:S05]  /*3070*/  @P1 BRA `(.L_x_26) ;  /* 0x0000000000081947 */ /* 0x004fea0003800000 */
[----:B------:R-:W2:Y:S02]  /*3080*/  SYNCS.PHASECHK.TRANS64.TRYWAIT P1, [UR9], R229 ;  /* 0x000000e5ff0075a7 */ /* 0x000ea40008020149 */
[----:B--2---:R-:W-:Y:S05]  /*3090*/  @!P1 BRA `(.L_x_27) ;  /* 0x000000d000a09947 */ /* 0x004fea0003800000 */
.L_x_26:
[----:B------:R-:W-:Y:S01]  /*30a0*/  UIADD3 UR9, UR14, 0x10100, URZ ;  /* 0x000101000e097890 */ /* 0x000fe2000fffe03f */
[----:B------:R-:W-:Y:S01]  /*30b0*/  WARPGROUP.ARRIVE ;  /* 0x00000000000079c5 */ /* 0x000fe20000000000 */
[----:B------:R-:W-:Y:S02]  /*30c0*/  UISETP.NE.AND UP0, UPT, UR7, URZ, UPT ;  /* 0x0000003f0700728c */ /* 0x000fe4000bf05270 */
[----:B------:R-:W-:Y:S02]  /*30d0*/  USHF.R.U32.HI UR9, URZ, 0x4, UR9 ;  /* 0x000000043f097899 */ /* 0x000fe40008011609 */
[----:B------:R-:W-:Y:S02]  /*30e0*/  USEL UR8, UR8, URZ, !UP0 ;  /* 0x0000003f08087287 */ /* 0x000fe4000c000000 */
[----:B------:R-:W-:Y:S02]  /*30f0*/  ULOP3.LUT UR9, UR9, 0x3fff, URZ, 0xc0, !UPT ;  /* 0x00003fff09097892 */ /* 0x000fe4000f8ec03f */
[----:B------:R-:W-:-:S02]  /*3100*/  ULOP3.LUT UR7, UR15, 0x10000, URZ, 0xfc, !UPT ;  /* 0x000100000f077892 */ /* 0x000fc4000f8efc3f */
[----:B------:R-:W-:Y:S02]  /*3110*/  ULOP3.LUT UR9, UR9, 0x10000, URZ, 0xfc, !UPT ;  /* 0x0001000009097892 */ /* 0x000fe4000f8efc3f */
[----:B------:R-:W-:Y:S02]  /*3120*/  UISETP.NE.U32.AND UP0, UPT, UR8, URZ, UPT ;  /* 0x0000003f0800728c */ /* 0x000fe4000bf05070 */
[----:B------:R-:W-:Y:S02]  /*3130*/  ULEA UR7, UR16, UR7, 0xa ;  /* 0x0000000710077291 */ /* 0x000fe4000f8e503f */
[----:B------:R-:W-:Y:S01]  /*3140*/  ULEA UR26, UR16, UR9, 0xb ;  /* 0x00000009101a7291 */ /* 0x000fe2000f8e583f */
[----:B------:R-:W-:Y:S02]  /*3150*/  UMOV UR11, 0x40000040 ;  /* 0x40000040000b7882 */ /* 0x000fe40000000000 */
[----:B------:R-:W-:Y:S01]  /*3160*/  UMOV UR9, 0x40000040 ;  /* 0x4000004000097882 */ /* 0x000fe20000000000 */
[----:B------:R-:W-:Y:S01]  /*3170*/  UIADD3 UR6, UR6, 0x4, URZ ;  /* 0x0000000406067890 */ /* 0x000fe2000fffe03f */
[----:B------:R-:W-:-:S02]  /*3180*/  UMOV UR8, UR7 ;  /* 0x0000000700087c82 */ /* 0x000fc40008000000 */
[----:B------:R-:W-:Y:S02]  /*3190*/  UMOV UR10, UR26 ;  /* 0x0000001a000a7c82 */ /* 0x000fe40008000000 */
[----:B------:R-:W-:Y:S01]  /*31a0*/  QGMMA.64x256x32.F32.E4M3.E4M3 R24, gdesc[UR8], R24, UP0 ;  /* 0x03e00000081879f3 */ /* 0x000fe2000bf00818 */
[----:B------:R-:W-:Y:S02]  /*31b0*/  UIADD3 UR8, UR7, 0x2, URZ ;  /* 0x0000000207087890 */ /* 0x000fe4000fffe03f */
[----:B------:R-:W-:Y:S01]  /*31c0*/  UIADD3 UR10, UR26, 0x2, URZ ;  /* 0x000000021a0a7890 */ /* 0x000fe2000fffe03f */
[----:B------:R-:W-:Y:S01]  /*31d0*/  UMOV UR9, 0x40000040 ;  /* 0x4000004000097882 */ /* 0x000fe20000000000 */
[----:B------:R-:W-:Y:S01]  /*31e0*/  UMOV UR11, 0x40000040 ;  /* 0x40000040000b7882 */ /* 0x000fe20000000000 */
[----:B------:R-:W-:-:S15]  /*31f0*/  UISETP.NE.AND UP0, UPT, UR6, UR27, UPT ;  /* 0x0000001b0600728c */ /* 0x000fde000bf05270 */
[----:B------:R-:W-:-:S07]  /*3200*/  NOP ;  /* 0x0000000000007918 */ /* 0x000fce0000000000 */
[----:B------:R-:W-:Y:S01]  /*3210*/  QGMMA.64x256x32.F32.E4M3.E4M3 R24, gdesc[UR8], R24 ;  /* 0x03e00000081879f3 */ /* 0x000fe20008700818 */
[----:B------:R-:W-:Y:S02]  /*3220*/  UIADD3 UR8, UR7, 0x4, URZ ;  /* 0x0000000407087890 */ /* 0x000fe4000fffe03f */
[----:B------:R-:W-:Y:S01]  /*3230*/  UIADD3 UR10, UR26, 0x4, URZ ;  /* 0x000000041a0a7890 */ /* 0x000fe2000fffe03f */
[----:B------:R-:W-:Y:S01]  /*3240*/  UMOV UR9, 0x40000040 ;  /* 0x4000004000097882 */ /* 0x000fe20000000000 */
[----:B------:R-:W-:-:S15]  /*3250*/  UMOV UR11, 0x40000040 ;  /* 0x40000040000b7882 */ /* 0x000fde0000000000 */
[----:B------:R-:W-:-:S08]  /*3260*/  NOP ;  /* 0x0000000000007918 */ /* 0x000fd00000000000 */
[----:B------:R-:W-:Y:S01]  /*3270*/  QGMMA.64x256x32.F32.E4M3.E4M3 R24, gdesc[UR8], R24 ;  /* 0x03e00000081879f3 */ /* 0x000fe20008700818 */
[----:B------:R-:W-:Y:S02]  /*3280*/  UIADD3 UR8, UR7, 0x6, URZ ;  /* 0x0000000607087890 */ /* 0x000fe4000fffe03f */
[----:B------:R-:W-:Y:S01]  /*3290*/  UIADD3 UR10, UR26, 0x6, URZ ;  /* 0x000000061a0a7890 */ /* 0x000fe2000fffe03f */
[----:B------:R-:W-:Y:S01]  /*32a0*/  UMOV UR9, 0x40000040 ;  /* 0x4000004000097882 */ /* 0x000fe20000000000 */
[----:B------:R-:W-:Y:S01]  /*32b0*/  UMOV UR11, 0x40000040 ;  /* 0x40000040000b7882 */ /* 0x000fe20000000000 */
[----:B------:R-:W-:-:S06]  /*32c0*/  USEL UR7, URZ, 0x1, UP0 ;  /* 0x000000013f077887 */ /* 0x000fcc0008000000 */
[----:B------:R-:W-:-:S15]  /*32d0*/  ISETP.NE.AND P1, PT, RZ, UR7, PT ;  /* 0x00000007ff007c0c */ /* 0x000fde000bf25270 */
[----:B------:R-:W-:-:S01]  /*32e0*/  NOP ;  /* 0x0000000000007918 */ /* 0x000fc20000000000 */
[----:B------:R-:W-:Y:S03]  /*32f0*/  QGMMA.64x256x32.F32.E4M3.E4M3 R24, gdesc[UR8], R24, gsb0 ;  /* 0x03e00000081879f3 */ /* 0x000fe60008000818 */
[----:B------:R-:W-:Y:S02]  /*3300*/  WARPGROUP.DEPBAR.LE gsb0, 0x1 ;  /* 0x00008000000079c5 */ /* 0x000fe40000010100 */
[----:B------:R-:W-:Y:S05]  /*3310*/  @!P1 BRA `(.L_x_28) ;  /* 0x0000000c00709947 */ /* 0x000fea0003800000 */
[----:B------:R-:W-:Y:S02]  /*3320*/  WARPGROUP.DEPBAR.LE gsb0, 0x0 ;  /* 0x00008000000079c5 */ /* 0x000fe40000010000 */
[----:B-----5:R-:W-:-:S01]  /*3330*/  FADD R227, R25, R227 ;  /* 0x000000e319e37221 */ /* 0x020fc20000000000 */
[----:B------:R-:W-:Y:S01]  /*3340*/  FADD R226, R26, R226 ;  /* 0x000000e21ae27221 */ /* 0x000fe20000000000 */
[----:B------:R-:W-:-:S01]  /*3350*/  FADD R225, R27, R225 ;  /* 0x000000e11be17221 */ /* 0x000fc20000000000 */
[----:B------:R-:W-:Y:S01]  /*3360*/  FADD R224, R28, R224 ;  /* 0x000000e01ce07221 */ /* 0x000fe20000000000 */
[----:B------:R-:W-:-:S01]  /*3370*/  FADD R223, R29, R223 ;  /* 0x000000df1ddf7221 */ /* 0x000fc20000000000 */
[----:B------:R2:W-:Y:S01]  /*3380*/  STL [R1+0x84], R227 ;  /* 0x000084e301007387 */ /* 0x0005e20000100800 */
[----:B------:R-:W-:-:S01]  /*3390*/  FADD R222, R30, R222 ;  /* 0x000000de1ede7221 */ /* 0x000fc20000000000 */
[----:B------:R-:W-:Y:S01]  /*33a0*/  FADD R221, R31, R221 ;  /* 0x000000dd1fdd7221 */ /* 0x000fe20000000000 */
[----:B------:R-:W-:-:S01]  /*33b0*/  FADD R220, R32, R220 ;  /* 0x000000dc20dc7221 */ /* 0x000fc20000000000 */
[----:B------:R-:W-:Y:S01]  /*33c0*/  FADD R219, R33, R219 ;  /* 0x000000db21db7221 */ /* 0x000fe20000000000 */
[----:B------:R-:W-:-:S01]  /*33d0*/  FADD R218, R34, R218 ;  /* 0x000000da22da7221 */ /* 0x000fc20000000000 */
[----:B------:R-:W-:Y:S01]  /*33e0*/  FADD R217, R35, R217 ;  /* 0x000000d923d97221 */ /* 0x000fe20000000000 */
[----:B------:R-:W-:-:S01]  /*33f0*/  FADD R216, R36, R216 ;  /* 0x000000d824d87221 */ /* 0x000fc20000000000 */
[----:B------:R-:W-:Y:S01]  /*3400*/  FADD R215, R37, R215 ;  /* 0x000000d725d77221 */ /* 0x000fe20000000000 */
[----:B------:R-:W-:-:S01]  /*3410*/  FADD R214, R38, R214 ;  /* 0x000000d626d67221 */ /* 0x000fc20000000000 */
[----:B--2---:R-:W2:Y:S01]  /*3420*/  LDL.LU R227, [R1+0x28] ;  /* 0x0000280001e37983 */ /* 0x004ea20000300800 */
[----:B------:R-:W-:-:S01]  /*3430*/  FADD R213, R39, R213 ;  /* 0x000000d527d57221 */ /* 0x000fc20000000000 */
[----:B------:R-:W-:Y:S01]  /*3440*/  FADD R212, R40, R212 ;  /* 0x000000d428d47221 */ /* 0x000fe20000000000 */
[----:B------:R-:W-:-:S01]  /*3450*/  FADD R211, R41, R211 ;  /* 0x000000d329d37221 */ /* 0x000fc20000000000 */
[----:B------:R3:W-:Y:S01]  /*3460*/  STL [R1+0x88], R226 ;  /* 0x000088e201007387 */ /* 0x0007e20000100800 */
[----:B------:R-:W-:-:S03]  /*3470*/  FADD R228, R24, R228 ;  /* 0x000000e418e47221 */ /* 0x000fc60000000000 */
[----:B---3--:R-:W3:Y:S04]  /*3480*/  LDL.LU R226, [R1+0x24] ;  /* 0x0000240001e27983 */ /* 0x008ee80000300800 */
[----:B------:R4:W-:Y:S04]  /*3490*/  STL [R1+0x8c], R225 ;  /* 0x00008ce101007387 */ /* 0x0009e80000100800 */
[----:B----4-:R-:W4:Y:S04]  /*34a0*/  LDL.LU R225, [R1+0x20] ;  /* 0x0000200001e17983 */ /* 0x010f280000300800 */
[----:B------:R0:W-:Y:S04]  /*34b0*/  STL [R1+0x90], R224 ;  /* 0x000090e001007387 */ /* 0x0001e80000100800 */
[----:B0-----:R-:W4:Y:S04]  /*34c0*/  LDL.LU R224, [R1+0x1c] ;  /* 0x00001c0001e07983 */ /* 0x001f280000300800 */
        /* <DEDUP_REMOVED lines=13> */
[----:B0-----:R-:W4:Y:S04]  /*35a0*/  LDL.LU R217, [R1] ;  /* 0x0000000001d97983 */ /* 0x001f280000300800 */
[----:B------:R-:W-:Y:S04]  /*35b0*/  STL [R1+0xb0], R216 ;  /* 0x0000b0d801007387 */ /* 0x000fe80000100800 */
[----:B------:R-:W-:Y:S04]  /*35c0*/  STL [R1+0xb4], R215 ;  /* 0x0000b4d701007387 */ /* 0x000fe80000100800 */
[----:B------:R-:W-:Y:S04]  /*35d0*/  STL [R1+0xb8], R214 ;  /* 0x0000b8d601007387 */ /* 0x000fe80000100800 */
[----:B------:R-:W-:Y:S04]  /*35e0*/  STL [R1+0xbc], R213 ;  /* 0x0000bcd501007387 */ /* 0x000fe80000100800 */
[----:B------:R-:W-:Y:S04]  /*35f0*/  STL [R1+0xc0], R212 ;  /* 0x0000c0d401007387 */ /* 0x000fe80000100800 */
[----:B------:R0:W-:Y:S01]  /*3600*/  STL [R1+0xc4], R211 ;  /* 0x0000c4d301007387 */ /* 0x0001e20000100800 */
[----:B--2---:R-:W-:-:S01]  /*3610*/  FADD R227, R134, R227 ;  /* 0x000000e386e37221 */ /* 0x004fc20000000000 */
[----:B---3--:R-:W-:Y:S01]  /*3620*/  FADD R226, R133, R226 ;  /* 0x000000e285e27221 */ /* 0x008fe20000000000 */
[----:B----4-:R-:W-:-:S01]  /*3630*/  FADD R225, R132, R225 ;  /* 0x000000e184e17221 */ /* 0x010fc20000000000 */
[----:B------:R-:W-:Y:S01]  /*3640*/  FADD R224, R131, R224 ;  /* 0x000000e083e07221 */ /* 0x000fe20000000000 */
[----:B------:R-:W-:-:S01]  /*3650*/  FADD R223, R130, R223 ;  /* 0x000000df82df7221 */ /* 0x000fc20000000000 */
[----:B------:R-:W-:Y:S01]  /*3660*/  FADD R222, R129, R222 ;  /* 0x000000de81de7221 */ /* 0x000fe20000000000 */
[----:B------:R-:W-:-:S01]  /*3670*/  FADD R221, R128, R221 ;  /* 0x000000dd80dd7221 */ /* 0x000fc20000000000 */
[----:B------:R-:W-:Y:S01]  /*3680*/  FADD R220, R127, R220 ;  /* 0x000000dc7fdc7221 */ /* 0x000fe20000000000 */
[----:B------:R-:W-:-:S01]  /*3690*/  FADD R219, R126, R219 ;  /* 0x000000db7edb7221 */ /* 0x000fc20000000000 */
[----:B------:R-:W-:Y:S01]  /*36a0*/  FADD R218, R125, R218 ;  /* 0x000000da7dda7221 */ /* 0x000fe20000000000 */
[----:B------:R-:W-:-:S05]  /*36b0*/  FADD R217, R124, R217 ;  /* 0x000000d97cd97221 */ /* 0x000fca0000000000 */
[----:B------:R2:W-:Y:S04]  /*36c0*/  STL [R1], R217 ;  /* 0x000000d901007387 */ /* 0x0005e80000100800 */
[----:B------:R3:W-:Y:S04]  /*36d0*/  STL [R1+0x4], R218 ;  /* 0x000004da01007387 */ /* 0x0007e80000100800 */
[----:B------:R4:W-:Y:S04]  /*36e0*/  STL [R1+0x8], R219 ;  /* 0x000008db01007387 */ /* 0x0009e80000100800 */
[----:B------:R1:W-:Y:S04]  /*36f0*/  STL [R1+0xc], R220 ;  /* 0x00000cdc01007387 */ /* 0x0003e80000100800 */
[----:B------:R1:W-:Y:S04]  /*3700*/  STL [R1+0x10], R221 ;  /* 0x000010dd01007387 */ /* 0x0003e80000100800 */
[----:B------:R1:W-:Y:S04]  /*3710*/  STL [R1+0x14], R222 ;  /* 0x000014de01007387 */ /* 0x0003e80000100800 */
[----:B------:R1:W-:Y:S04]  /*3720*/  STL [R1+0x18], R223 ;  /* 0x000018df01007387 */ /* 0x0003e80000100800 */
[----:B------:R1:W-:Y:S04]  /*3730*/  STL [R1+0x1c], R224 ;  /* 0x00001ce001007387 */ /* 0x0003e80000100800 */
[----:B0-----:R-:W4:Y:S04]  /*3740*/  LDL.LU R211, [R1+0x2c] ;  /* 0x00002c0001d37983 */ /* 0x001f280000300800 */
[----:B------:R0:W-:Y:S04]  /*3750*/  STL [R1+0x20], R225 ;  /* 0x000020e101007387 */ /* 0x0001e80000100800 */
[----:B------:R-:W4:Y:S04]  /*3760*/  LDL.LU R212, [R1+0x30] ;  /* 0x0000300001d47983 */ /* 0x000f280000300800 */
[----:B------:R0:W-:Y:S04]  /*3770*/  STL [R1+0x24], R226 ;  /* 0x000024e201007387 */ /* 0x0001e80000100800 */
[----:B------:R-:W4:Y:S04]  /*3780*/  LDL.LU R213, [R1+0x34] ;  /* 0x0000340001d57983 */ /* 0x000f280000300800 */
[----:B------:R0:W-:Y:S04]  /*3790*/  STL [R1+0x28], R227 ;  /* 0x000028e301007387 */ /* 0x0001e80000100800 */
[----:B------:R-:W4:Y:S04]  /*37a0*/  LDL.LU R214, [R1+0x38] ;  /* 0x0000380001d67983 */ /* 0x000f280000300800 */
[----:B------:R-:W4:Y:S04]  /*37b0*/  LDL.LU R215, [R1+0x3c] ;  /* 0x00003c0001d77983 */ /* 0x000f280000300800 */
[----:B------:R-:W4:Y:S04]  /*37c0*/  LDL.LU R216, [R1+0x40] ;  /* 0x0000400001d87983 */ /* 0x000f280000300800 */
[----:B--2---:R-:W2:Y:S04]  /*37d0*/  LDL.LU R217, [R1+0x44] ;  /* 0x0000440001d97983 */ /* 0x004ea80000300800 */
[----:B---3--:R-:W3:Y:S04]  /*37e0*/  LDL.LU R218, [R1+0x48] ;  /* 0x0000480001da7983 */ /* 0x008ee80000300800 */
[----:B----4-:R-:W4:Y:S04]  /*37f0*/  LDL.LU R219, [R1+0x4c] ;  /* 0x00004c0001db7983 */ /* 0x010f280000300800 */
[----:B-1----:R-:W4:Y:S04]  /*3800*/  LDL.LU R220, [R1+0x50] ;  /* 0x0000500001dc7983 */ /* 0x002f280000300800 */
[----:B------:R-:W4:Y:S04]  /*3810*/  LDL.LU R221, [R1+0x54] ;  /* 0x0000540001dd7983 */ /* 0x000f280000300800 */
[----:B------:R-:W4:Y:S04]  /*3820*/  LDL.LU R222, [R1+0x58] ;  /* 0x0000580001de7983 */ /* 0x000f280000300800 */
[----:B------:R-:W4:Y:S04]  /*3830*/  LDL.LU R223, [R1+0x5c] ;  /* 0x00005c0001df7983 */ /* 0x000f280000300800 */
[----:B------:R-:W4:Y:S04]  /*3840*/  LDL.LU R224, [R1+0x60] ;  /* 0x0000600001e07983 */ /* 0x000f280000300800 */
[----:B0-----:R-:W4:Y:S04]  /*3850*/  LDL.LU R225, [R1+0x64] ;  /* 0x0000640001e17983 */ /* 0x001f280000300800 */
[----:B------:R-:W4:Y:S04]  /*3860*/  LDL.LU R226, [R1+0x68] ;  /* 0x0000680001e27983 */ /* 0x000f280000300800 */
[----:B------:R-:W4:Y:S01]  /*3870*/  LDL.LU R227, [R1+0x6c] ;  /* 0x00006c0001e37983 */ /* 0x000f220000300800 */
[----:B------:R-:W-:-:S05]  /*3880*/  FADD R211, R135, R211 ;  /* 0x000000d387d37221 */ /* 0x000fca0000000000 */
[----:B------:R0:W-:Y:S01]  /*3890*/  STL [R1+0x2c], R211 ;  /* 0x00002cd301007387 */ /* 0x0001e20000100800 */
[----:B------:R-:W-:-:S03]  /*38a0*/  FADD R212, R136, R212 ;  /* 0x000000d488d47221 */ /* 0x000fc60000000000 */
[----:B0-----:R0:W5:Y:S01]  /*38b0*/  LDL.LU R211, [R1+0xc4] ;  /* 0x0000c40001d37983 */ /* 0x0011620000300800 */
[----:B------:R-:W-:-:S03]  /*38c0*/  FADD R213, R137, R213 ;  /* 0x000000d589d57221 */ /* 0x000fc60000000000 */
[----:B------:R1:W-:Y:S01]  /*38d0*/  STL [R1+0x30], R212 ;  /* 0x000030d401007387 */ /* 0x0003e20000100800 */
[----:B------:R-:W-:-:S01]  /*38e0*/  FADD R214, R138, R214 ;  /* 0x000000d68ad67221 */ /* 0x000fc20000000000 */
[----:B------:R-:W-:Y:S02]  /*38f0*/  FADD R215, R139, R215 ;  /* 0x000000d78bd77221 */ /* 0x000fe40000000000 */
[----:B-1----:R0:W5:Y:S01]  /*3900*/  LDL.LU R212, [R1+0xc0] ;  /* 0x0000c00001d47983 */ /* 0x0021620000300800 */
[----:B------:R-:W-:-:S03]  /*3910*/  FADD R216, R140, R216 ;  /* 0x000000d88cd87221 */ /* 0x000fc60000000000 */
[----:B------:R1:W-:Y:S01]  /*3920*/  STL [R1+0x34], R213 ;  /* 0x000034d501007387 */ /* 0x0003e20000100800 */
[----:B--2---:R-:W-:-:S03]  /*3930*/  FADD R217, R141, R217 ;  /* 0x000000d98dd97221 */ /* 0x004fc60000000000 */
[----:B-1----:R0:W5:Y:S01]  /*3940*/  LDL.LU R213, [R1+0xbc] ;  /* 0x0000bc0001d57983 */ /* 0x0021620000300800 */
[----:B---3--:R-:W-:-:S03]  /*3950*/  FADD R218, R142, R218 ;  /* 0x000000da8eda7221 */ /* 0x008fc60000000000 */
[----:B------:R1:W-:Y:S01]  /*3960*/  STL [R1+0x38], R214 ;  /* 0x000038d601007387 */ /* 0x0003e20000100800 */
[----:B----4-:R-:W-:-:S01]  /*3970*/  FADD R219, R143, R219 ;  /* 0x000000db8fdb7221 */ /* 0x010fc20000000000 */
[----:B------:R-:W-:Y:S02]  /*3980*/  FADD R220, R144, R220 ;  /* 0x000000dc90dc7221 */ /* 0x000fe40000000000 */
[----:B-1----:R0:W5:Y:S04]  /*3990*/  LDL.LU R214, [R1+0xb8] ;  /* 0x0000b80001d67983 */ /* 0x0021680000300800 */
[----:B------:R1:W-:Y:S01]  /*39a0*/  STL [R1+0x3c], R215 ;  /* 0x00003cd701007387 */ /* 0x0003e20000100800 */
[----:B------:R-:W-:-:S01]  /*39b0*/  FADD R221, R145, R221 ;  /* 0x000000dd91dd7221 */ /* 0x000fc20000000000 */
[----:B------:R-:W-:-:S02]  /*39c0*/  FADD R222, R146, R222 ;  /* 0x000000de92de7221 */ /* 0x000fc40000000000 */
[----:B-1----:R0:W5:Y:S04]  /*39d0*/  LDL.LU R215, [R1+0xb4] ;  /* 0x0000b40001d77983 */ /* 0x0021680000300800 */
[----:B------:R1:W-:Y:S01]  /*39e0*/  STL [R1+0x40], R216 ;  /* 0x000040d801007387 */ /* 0x0003e20000100800 */
[----:B------:R-:W-:-:S03]  /*39f0*/  FADD R223, R147, R223 ;  /* 0x000000df93df7221 */ /* 0x000fc60000000000 */
        /* <DEDUP_REMOVED lines=13> */
[----:B------:R1:W-:Y:S04]  /*3ad0*/  STL [R1+0x54], R221 ;  /* 0x000054dd01007387 */ /* 0x0003e80000100800 */
        /* <DEDUP_REMOVED lines=12> */
[----:B-1----:R0:W5:Y:S01]  /*3ba0*/  LDL.LU R227, [R1+0x84] ;  /* 0x0000840001e37983 */ /* 0x0021620000300800 */
        /* <DEDUP_REMOVED lines=82> */
[----:B0-----:R-:W-:-:S06]  /*40d0*/  UMOV UR6, URZ ;  /* 0x0000003f00067c82 */ /* 0x001fcc0008000000 */
.L_x_28:
[----:B------:R-:W-:Y:S05]  /*40e0*/  @!P2 BRA `(.L_x_29) ;  /* 0x000000000004a947 */ /* 0x000fea0003800000 */
[----:B------:R-:W-:Y:S01]  /*40f0*/  BPT.TRAP 0x1 ;  /* 0x000000040000795c */ /* 0x000fe20000300000 */
.L_x_29:
[----:B-----5:R2:W-:Y:S04]  /*4100*/  STL [R1+0x84], R0 ;  /* 0x0000840001007387 */ /* 0x0205e80000100800 */
[----:B--2---:R-:W2:Y:S01]  /*4110*/  LDL R0, [R1+0x70] ;  /* 0x0000700001007983 */ /* 0x004ea20000100800 */
[----:B-1----:R-:W-:-:S05]  /*4120*/  IMAD.U32 R229, RZ, RZ, UR25 ;  /* 0x00000019ffe57e24 */ /* 0x002fca000f8e00ff */
[----:B------:R-:W-:-:S05]  /*4130*/  @P0 LEA R229, R229, UR14, 0x3 ;  /* 0x0000000ee5e50c11 */ /* 0x000fca000f8e18ff */
[----:B------:R-:W-:Y:S01]  /*4140*/  @P0 VIADD R229, R229, 0x20 ;  /* 0x00000020e5e50836 */ /* 0x000fe20000000000 */
[----:B------:R-:W-:-:S06]  /*4150*/  UISETP.GT.U32.AND UP0, UPT, UR13, 0x1, UPT ;  /* 0x000000010d00788c */ /* 0x000fcc000bf04070 */
[----:B------:R-:W-:Y:S02]  /*4160*/  PLOP3.LUT P1, PT, PT, PT, UP0, 0x80, 0x0 ;  /* 0x000000000000781c */ /* 0x000fe40003f2f008 */
[----:B--2---:R-:W-:Y:S02]  /*4170*/  @P0 PRMT R229, R0, 0x654, R229 ;  /* 0x0000065400e50816 */ /* 0x004fe400000000e5 */
[----:B------:R1:W5:Y:S02]  /*4180*/  LDL.LU R0, [R1+0x84] ;  /* 0x0000840001007983 */ /* 0x0003640000300800 */
[----:B------:R1:W-:Y:S07]  /*4190*/  @P0 SYNCS.ARRIVE.TRANS64.RED.A1T0 RZ, [R229+URZ], RZ ;  /* 0x000000ffe5ff09a7 */ /* 0x0003ee000810043f */
[----:B------:R-:W-:Y:S05]  /*41a0*/  @P1 BRA `(.L_x_30) ;  /* 0x0000000000041947 */ /* 0x000fea0003800000 */
[----:B------:R-:W-:Y:S01]  /*41b0*/  BPT.TRAP 0x1 ;  /* 0x000000040000795c */ /* 0x000fe20000300000 */
.L_x_30:
[----:B------:R-:W-:Y:S02]  /*41c0*/  UISETP.GT.AND UP2, UPT, UR24, 0x1, UPT ;  /* 0x000000011800788c */ /* 0x000fe4000bf44270 */
[----:B------:R-:W-:Y:S02]  /*41d0*/  UIADD3 UR16, UR16, 0x1, URZ ;  /* 0x0000000110107890 */ /* 0x000fe4000fffe03f */
[----:B------:R-:W-:Y:S02]  /*41e0*/  UIADD3 UR25, UR25, 0x1, URZ ;  /* 0x0000000119197890 */ /* 0x000fe4000fffe03f */
[----:B------:R-:W-:Y:S01]  /*41f0*/  PLOP3.LUT P1, PT, PT, PT, UP2, 0x80, 0x0 ;  /* 0x000000000000781c */ /* 0x000fe20003f2f028 */
[----:B------:R-:W-:Y:S02]  /*4200*/  UISETP.NE.AND UP0, UPT, UR16, 0x4, UPT ;  /* 0x000000041000788c */ /* 0x000fe4000bf05270 */
[----:B------:R-:W-:Y:S02]  /*4210*/  UIADD3 UR9, UR24, -0x1, URZ ;  /* 0xffffffff18097890 */ /* 0x000fe4000fffe03f */
[----:B------:R-:W-:-:S02]  /*4220*/  USEL UR8, URZ, 0x1, UP0 ;  /* 0x000000013f087887 */ /* 0x000fc40008000000 */
[----:B------:R-:W-:Y:S02]  /*4230*/  UISETP.NE.AND UP1, UPT, UR25, 0x4, UPT ;  /* 0x000000041900788c */ /* 0x000fe4000bf25270 */
[----:B------:R-:W-:Y:S02]  /*4240*/  ULOP3.LUT UR17, UR17, UR8, URZ, 0x3c, !UPT ;  /* 0x0000000811117292 */ /* 0x000fe4000f8e3c3f */
[----:B------:R-:W-:Y:S02]  /*4250*/  USEL UR16, UR16, URZ, UP0 ;  /* 0x0000003f10107287 */ /* 0x000fe40008000000 */
[----:B------:R-:W-:Y:S01]  /*4260*/  USEL UR25, UR25, URZ, UP1 ;  /* 0x0000003f19197287 */ /* 0x000fe20008800000 */
[----:B------:R-:W-:Y:S01]  /*4270*/  UMOV UR8, 0x1 ;  /* 0x0000000100087882 */ /* 0x000fe20000000000 */
[----:B------:R-:W-:Y:S01]  /*4280*/  UMOV UR24, UR9 ;  /* 0x0000000900187c82 */ /* 0x000fe20008000000 */
[----:B------:R-:W-:Y:S09]  /*4290*/  @P1 BRA `(.L_x_31) ;  /* 0xffffffec00401947 */ /* 0x000ff2000383ffff */
.L_x_23:
[----:B------:R-:W-:-:S04]  /*42a0*/  UISETP.NE.AND UP0, UPT, UR6, URZ, UPT ;  /* 0x0000003f0600728c */ /* 0x000fc8000bf05270 */
[----:B------:R-:W-:-:S06]  /*42b0*/  USEL UR6, URZ, 0x1, !UP0 ;  /* 0x000000013f067887 */ /* 0x000fcc000c000000 */
[----:B------:R-:W-:-:S13]  /*42c0*/  ISETP.NE.AND P1, PT, RZ, UR6, PT ;  /* 0x00000006ff007c0c */ /* 0x000fda000bf25270 */
[----:B------:R-:W-:Y:S05]  /*42d0*/  @!P1 BRA `(.L_x_32) ;  /* 0x0000000c00c49947 */ /* 0x000fea0003800000 */
[----:B------:R-:W-:Y:S02]  /*42e0*/  WARPGROUP.DEPBAR.LE gsb0, 0x0 ;  /* 0x00008000000079c5 */ /* 0x000fe40000010000 */
[----:B-----5:R-:W-:Y:S01]  /*42f0*/  FADD R227, R25, R227 ;  /* 0x000000e319e37221 */ /* 0x020fe20000000000 */
[----:B------:R-:W-:-:S04]  /*4300*/  FADD R228, R24, R228 ;  /* 0x000000e418e47221 */ /* 0x000fc80000000000 */
[----:B------:R2:W-:Y:S04]  /*4310*/  STL [R1+0x84], R227 ;  /* 0x000084e301007387 */ /* 0x0005e80000100800 */
[----:B--2---:R-:W2:Y:S04]  /*4320*/  LDL.LU R227, [R1+0x6c] ;  /* 0x00006c0001e37983 */ /* 0x004ea80000300800 */
[----:B--2---:R2:W-:Y:S04]  /*4330*/  STL [R1+0x88], R227 ;  /* 0x000088e301007387 */ /* 0x0045e80000100800 */
        /* <DEDUP_REMOVED lines=52> */
[----:B--2---:R-:W2:Y:S01]  /*4680*/  LDL.LU R227, [R1] ;  /* 0x0000000001e37983 */ /* 0x004ea20000300800 */
[----:B------:R-:W-:Y:S01]  /*4690*/  FADD R226, R26, R226 ;  /* 0x000000e21ae27221 */ /* 0x000fe20000000000 */
        /* <DEDUP_REMOVED lines=97> */
[----:B--2---:R-:W-:-:S05]  /*4cb0*/  FADD R227, R124, R227 ;  /* 0x000000e37ce37221 */ /* 0x004fca0000000000 */
[----:B------:R2:W-:Y:S04]  /*4cc0*/  STL [R1], R227 ;  /* 0x000000e301007387 */ /* 0x0005e80000100800 */
[----:B--2---:R-:W2:Y:S02]  /*4cd0*/  LDL.LU R227, [R1+0xf0] ;  /* 0x0000f00001e37983 */ /* 0x004ea40000300800 */
[----:B--2---:R-:W-:-:S05]  /*4ce0*/  FADD R227, R125, R227 ;  /* 0x000000e37de37221 */ /* 0x004fca0000000000 */
[----:B------:R2:W-:Y:S04]  /*4cf0*/  STL [R1+0x4], R227 ;  /* 0x000004e301007387 */ /* 0x0005e80000100800 */
        /* <DEDUP_REMOVED lines=78> */
[----:B--2---:R2:W5:Y:S02]  /*51e0*/  LDL.LU R227, [R1+0x84] ;  /* 0x0000840001e37983 */ /* 0x0045640000300800 */
.L_x_32:
[----:B------:R-:W-:Y:S02]  /*51f0*/  WARPGROUP.DEPBAR.LE gsb0, 0x0 ;  /* 0x00008000000079c5 */ /* 0x000fe40000010000 */
[----:B------:R-:W3:Y:S02]  /*5200*/  LDC R24, c[0x0][0x28c] ;  /* 0x0000a300ff187b82 */ /* 0x000ee40000000800 */
[----:B---3--:R-:W-:-:S13]  /*5210*/  ISETP.GE.AND P1, PT, R24, 0x1, PT ;  /* 0x000000011800780c */ /* 0x008fda0003f26270 */
[----:B------:R-:W-:Y:S05]  /*5220*/  @!P1 BRA `(.L_x_33) ;  /* 0x0000000000589947 */ /* 0x000fea0003800000 */
[----:B------:R-:W-:-:S06]  /*5230*/  UISETP.NE.AND UP0, UPT, UR23, 0x3, UPT ;  /* 0x000000031700788c */ /* 0x000fcc000bf05270 */
[----:B------:R-:W-:-:S13]  /*5240*/  PLOP3.LUT P1, PT, PT, PT, UP0, 0x80, 0x0 ;  /* 0x000000000000781c */ /* 0x000fda0003f2f008 */
[----:B------:R-:W-:Y:S05]  /*5250*/  @!P1 BRA `(.L_x_34) ;  /* 0x0000000000049947 */ /* 0x000fea0003800000 */
[----:B------:R-:W-:Y:S01]  /*5260*/  BPT.TRAP 0x1 ;  /* 0x000000040000795c */ /* 0x000fe20000300000 */
.L_x_34:
[----:B-----5:R3:W-:Y:S04]  /*5270*/  STL [R1+0x84], R0 ;  /* 0x0000840001007387 */ /* 0x0207e80000100800 */
[----:B---3--:R-:W3:Y:S01]  /*5280*/  LDL R0, [R1+0x70] ;  /* 0x0000700001007983 */ /* 0x008ee20000100800 */
[----:B------:R-:W-:Y:S01]  /*5290*/  VOTEU.ANY UP0, P0 ;  /* 0x00000000003f7886 */ /* 0x000fe20000000100 */
[----:B------:R-:W-:Y:S01]  /*52a0*/  UISETP.LT.AND UP1, UPT, UR12, 0x1, UPT ;  /* 0x000000010c00788c */ /* 0x000fe2000bf21270 */
[----:B------:R-:W-:-:S03]  /*52b0*/  IMAD.U32 R25, RZ, RZ, UR14 ;  /* 0x0000000eff197e24 */ /* 0x000fc6000f8e00ff */
[----:B------:R-:W-:-:S04]  /*52c0*/  @UP0 USEL UR6, UR12, 0x1, UP1 ;  /* 0x000000010c060887 */ /* 0x000fc80008800000 */
[----:B------:R-:W-:-:S06]  /*52d0*/  @UP0 UIADD3 UR6, UR5, UR12, -UR6 ;  /* 0x0000000c05060290 */ /* 0x000fcc000fffe806 */
[----:B------:R-:W-:-:S04]  /*52e0*/  IMAD.U32 R24, RZ, RZ, UR6 ;  /* 0x00000006ff187e24 */ /* 0x000fc8000f8e00ff */
[----:B------:R-:W-:-:S05]  /*52f0*/  @P0 IMAD.SHL.U32 R24, R24, 0x8, RZ ;  /* 0x0000000818180824 */ /* 0x000fca00078e00ff */
[----:B------:R-:W-:-:S04]  /*5300*/  @P0 LOP3.LUT R24, R24, 0x18, RZ, 0xc0, !PT ;  /* 0x0000001818180812 */ /* 0x000fc800078ec0ff */
[----:B------:R-:W-:-:S04]  /*5310*/  @P0 IADD3 R24, R25, 0x20, R24 ;  /* 0x0000002019180810 */ /* 0x000fc80007ffe018 */
[----:B---3--:R-:W-:Y:S02]  /*5320*/  @P0 PRMT R24, R0, 0x654, R24 ;  /* 0x0000065400180816 */ /* 0x008fe40000000018 */
[----:B------:R3:W5:Y:S01]  /*5330*/  LDL.LU R0, [R1+0x84] ;  /* 0x0000840001007983 */ /* 0x0007620000300800 */
[----:B------:R-:W-:Y:S01]  /*5340*/  UISETP.GT.U32.AND UP0, UPT, UR13, 0x1, UPT ;  /* 0x000000010d00788c */ /* 0x000fe2000bf04070 */
[----:B------:R3:W-:Y:S05]  /*5350*/  @P0 SYNCS.ARRIVE.TRANS64.RED.A1T0 RZ, [R24+URZ], RZ ;  /* 0x000000ff18ff09a7 */ /* 0x0007ea000810043f */
[----:B------:R-:W-:-:S13]  /*5360*/  PLOP3.LUT P1, PT, PT, PT, UP0, 0x80, 0x0 ;  /* 0x000000000000781c */ /* 0x000fda0003f2f008 */
[----:B---3--:R-:W-:Y:S05]  /*5370*/  @P1 BRA `(.L_x_33) ;  /* 0x0000000000041947 */ /* 0x008fea0003800000 */
[----:B------:R-:W-:Y:S01]  /*5380*/  BPT.TRAP 0x1 ;  /* 0x000000040000795c */ /* 0x000fe20000300000 */
.L_x_33:
[----:B------:R-:W-:Y:S01]  /*5390*/  STL [R1+0x8c], R3 ;  /* 0x00008c0301007387 */ /* 0x000fe20000100800 */
[----:B------:R-:W3:Y:S01]  /*53a0*/  LDC R28, c[0x0][0x288] ;  /* 0x0000a200ff1c7b82 */ /* 0x000ee20000000800 */
[----:B------:R-:W-:Y:S02]  /*53b0*/  ULDC UR6, c[0x0][0x284] ;  /* 0x0000a10000067ab9 */ /* 0x000fe40000000800 */
[----:B------:R4:W-:Y:S04]  /*53c0*/  STL [R1+0x88], R2 ;  /* 0x0000880201007387 */ /* 0x0009e80000100800 */
[----:B----4-:R-:W4:Y:S04]  /*53d0*/  LDL.LU R2, [R1+0x80] ;  /* 0x0000800001027983 */ /* 0x010f280000300800 */
[----:B-----5:R0:W-:Y:S01]  /*53e0*/  STL [R1+0x84], R0 ;  /* 0x0000840001007387 */ /* 0x0201e20000100800 */
[----:B------:R-:W1:Y:S03]  /*53f0*/  S2R R3, SR_TID.X ;  /* 0x0000000000037919 */ /* 0x000e660000002100 */
[----:B0-----:R-:W2:Y:S01]  /*5400*/  LDL.LU R0, [R1+0x7c] ;  /* 0x00007c0001007983 */ /* 0x001ea20000300800 */
[----:B-1----:R-:W-:-:S02]  /*5410*/  SHF.R.U32.HI R24, RZ, 0x2, R3 ;  /* 0x00000002ff187819 */ /* 0x002fc40000011603 */
[----:B------:R-:W-:Y:S02]  /*5420*/  LOP3.LUT R26, R3, 0x60, RZ, 0xc0, !PT ;  /* 0x00000060031a7812 */ /* 0x000fe400078ec0ff */
[----:B------:R-:W-:Y:S02]  /*5430*/  SHF.R.U32.HI R27, RZ, 0x7, R3 ;  /* 0x00000007ff1b7819 */ /* 0x000fe40000011603 */
[----:B------:R-:W-:Y:S02]  /*5440*/  LOP3.LUT R25, R24, 0x7, RZ, 0xc0, !PT ;  /* 0x0000000718197812 */ /* 0x000fe400078ec0ff */
[----:B------:R-:W-:Y:S02]  /*5450*/  SHF.R.U32.HI R26, RZ, 0x1, R26 ;  /* 0x00000001ff1a7819 */ /* 0x000fe4000001161a */
[----:B------:R-:W-:Y:S02]  /*5460*/  LOP3.LUT R24, R27, 0x1, RZ, 0xc0, !PT ;  /* 0x000000011b187812 */ /* 0x000fe400078ec0ff */
[----:B------:R-:W-:-:S03]  /*5470*/  IADD3 R27, RZ, -R26, -R25 ;  /* 0x8000001aff1b7210 */ /* 0x000fc60007ffe819 */
[C---:B------:R-:W-:Y:S02]  /*5480*/  IMAD.SHL.U32 R30, R24.reuse, 0x40, RZ ;  /* 0x00000040181e7824 */ /* 0x040fe400078e00ff */
[----:B------:R-:W-:Y:S01]  /*5490*/  IMAD R29, R24, -0x40, R27 ;  /* 0xffffffc0181d7824 */ /* 0x000fe200078e021b */
[C---:B------:R-:W-:Y:S01]  /*54a0*/  LOP3.LUT R24, R3.reuse, 0x3, RZ, 0xc0, !PT ;  /* 0x0000000303187812 */ /* 0x040fe200078ec0ff */
[----:B------:R-:W-:Y:S01]  /*54b0*/  IMAD.SHL.U32 R27, R3, 0x2, RZ ;  /* 0x00000002031b7824 */ /* 0x000fe200078e00ff */
[----:B------:R-:W-:Y:S01]  /*54c0*/  LOP3.LUT R25, R30, 0x40, R25, 0xe2, !PT ;  /* 0x000000401e197812 */ /* 0x000fe200078ee219 */
[----:B------:R0:W5:Y:S03]  /*54d0*/  LDL.LU R3, [R1+0x8c] ;  /* 0x00008c0001037983 */ /* 0x0001660000300800 */
[----:B------:R-:W-:Y:S01]  /*54e0*/  LOP3.LUT R27, R27, 0x6, RZ, 0xc0, !PT ;  /* 0x000000061b1b7812 */ /* 0x000fe200078ec0ff */
[----:B---3--:R-:W-:-:S02]  /*54f0*/  IMAD R24, R24, -0x2, R28 ;  /* 0xfffffffe18187824 */ /* 0x008fc400078e021c */
[C---:B----4-:R-:W-:Y:S02]  /*5500*/  IMAD.SHL.U32 R32, R2.reuse, 0x80, RZ ;  /* 0x0000008002207824 */ /* 0x050fe400078e00ff */
[----:B------:R-:W-:Y:S02]  /*5510*/  IMAD.WIDE R30, R2, 0x80, RZ ;  /* 0x00000080021e7825 */ /* 0x000fe400078e02ff */
[----:B------:R0:W5:Y:S02]  /*5520*/  LDL.LU R2, [R1+0x88] ;  /* 0x0000880001027983 */ /* 0x0001640000300800 */
[----:B--2---:R-:W-:-:S05]  /*5530*/  IMAD.SHL.U32 R35, R0, 0x100, RZ ;  /* 0x0000010000237824 */ /* 0x004fca00078e00ff */
[----:B------:R-:W-:Y:S02]  /*5540*/  ISETP.GE.AND P1, PT, R35, R28, PT ;  /* 0x0000001c2300720c */ /* 0x000fe40003f26270 */
[----:B------:R-:W-:Y:S02]  /*5550*/  PRMT R28, R27, 0x6540, R0 ;  /* 0x000065401b1c7816 */ /* 0x000fe40000000000 */
[----:B------:R0:W5:Y:S01]  /*5560*/  LDL.LU R0, [R1+0x84] ;  /* 0x0000840001007983 */ /* 0x0001620000300800 */
[C---:B------:R-:W-:Y:S02]  /*5570*/  ISETP.GE.OR P1, PT, R32.reuse, UR6, P1 ;  /* 0x0000000620007c0c */ /* 0x040fe40008f26670 */
[----:B------:R-:W-:Y:S01]  /*5580*/  IADD3 R38, -R32, UR6, R29 ;  /* 0x0000000620267c10 */ /* 0x000fe2000fffe11d */
[----:B------:R-:W-:Y:S01]  /*5590*/  IMAD.IADD R35, R24, 0x1, -R35 ;  /* 0x0000000118237824 */ /* 0x000fe200078e0a23 */
[----:B------:R-:W-:Y:S01]  /*55a0*/  LOP3.LUT R39, R30, R25, R26, 0xfe, !PT ;  /* 0x000000191e277212 */ /* 0x000fe200078efe1a */
[----:B------:R-:W-:-:S08]  /*55b0*/  IMAD.MOV.U32 R34, RZ, RZ, -0x1 ;  /* 0xffffffffff227424 */ /* 0x000fd000078e00ff */
[----:B0-----:R-:W-:Y:S05]  /*55c0*/  @P1 BRA `(.L_x_35) ;  /* 0x0000008c00ac1947 */ /* 0x001fea0003800000 */
[----:B------:R-:W0:Y:S01]  /*55d0*/  LDC.64 R26, c[0x0][0x5c8] ;  /* 0x00017200ff1a7b82 */ /* 0x000e220000000a00 */
[----:B------:R-:W-:Y:S01]  /*55e0*/  USHF.R.S32.HI UR7, URZ, 0x1f, UR22 ;  /* 0x0000001f3f077899 */ /* 0x000fe20008011416 */
[--C-:B------:R-:W-:Y:S01]  /*55f0*/  SHF.R.S32.HI R29, RZ, 0x1f, R28.reuse ;  /* 0x0000001fff1d7819 */ /* 0x100fe2000001141c */
[----:B------:R-:W-:Y:S01]  /*5600*/  ULDC.64 UR8, c[0x0][0x5d0] ;  /* 0x0001740000087ab9 */ /* 0x000fe20000000a00 */
[----:B------:R-:W-:Y:S01]  /*5610*/  BSSY B0, `(.L_x_35) ;  /* 0x00008e6000007945 */ /* 0x000fe20003800000 */
[----:B------:R-:W-:Y:S02]  /*5620*/  UIMAD UR6, UR7, UR8, URZ ;  /* 0x00000008070672a4 */ /* 0x000fe4000f8e023f */
[----:B------:R-:W-:Y:S02]  /*5630*/  IMAD.U32 R25, RZ, RZ, UR8 ;  /* 0x00000008ff197e24 */ /* 0x000fe4000f8e00ff */
[----:B------:R-:W-:Y:S02]  /*5640*/  UIMAD UR6, UR22, UR9, UR6 ;  /* 0x00000009160672a4 */ /* 0x000fe4000f8e0206 */
[----:B------:R-:W-:Y:S01]  /*5650*/  IMAD.WIDE.U32 R24, R25, UR22, R28 ;  /* 0x0000001619187c25 */ /* 0x000fe2000f8e001c */
[----:B------:R-:W-:-:S03]  /*5660*/  ULDC.64 UR8, c[0x0][0x5c0] ;  /* 0x0001700000087ab9 */ /* 0x000fc60000000a00 */
[----:B------:R-:W-:Y:S02]  /*5670*/  VIADD R25, R25, UR6 ;  /* 0x0000000619197c36 */ /* 0x000fe40008000000 */
[-C--:B0-----:R-:W-:Y:S02]  /*5680*/  IMAD R32, R31, R26.reuse, RZ ;  /* 0x0000001a1f207224 */ /* 0x081fe400078e02ff */
[----:B------:R-:W-:-:S04]  /*5690*/  IMAD.WIDE.U32 R24, R39, R26, R24 ;  /* 0x0000001a27187225 */ /* 0x000fc800078e0018 */
[----:B------:R-:W-:-:S04]  /*56a0*/  IMAD R33, R39, R27, R32 ;  /* 0x0000001b27217224 */ /* 0x000fc800078e0220 */
[----:B------:R-:W-:Y:S01]  /*56b0*/  IMAD.IADD R32, R25, 0x1, R33 ;  /* 0x0000000119207824 */ /* 0x000fe200078e0221 */
[----:B------:R-:W-:Y:S02]  /*56c0*/  LEA R25, P1, R26, R24, 0x3 ;  /* 0x000000181a197211 */ /* 0x000fe400078218ff */
[----:B------:R-:W-:Y:S02]  /*56d0*/  IADD3 R24, P2, R24, UR8, RZ ;  /* 0x0000000818187c10 */ /* 0x000fe4000ff5e0ff */
[----:B------:R-:W-:Y:S02]  /*56e0*/  LEA.HI.X R27, R26, R32, R27, 0x3, P1 ;  /* 0x000000201a1b7211 */ /* 0x000fe400008f1c1b */
[----:B------:R-:W-:Y:S02]  /*56f0*/  FSETP.NEU.AND P1, PT, RZ, UR21, PT ;  /* 0x00000015ff007c0b */ /* 0x000fe4000bf2d000 */
[----:B------:R-:W-:Y:S02]  /*5700*/  IADD3 R26, P4, R25, UR8, RZ ;  /* 0x00000008191a7c10 */ /* 0x000fe4000ff9e0ff */
[----:B------:R-:W-:-:S02]  /*5710*/  IADD3.X R25, R32, UR9, RZ, P2, !PT ;  /* 0x0000000920197c10 */ /* 0x000fc400097fe4ff */
[----:B------:R-:W-:-:S07]  /*5720*/  IADD3.X R27, R27, UR9, RZ, P4, !PT ;  /* 0x000000091b1b7c10 */ /* 0x000fce000a7fe4ff */
[----:B------:R-:W-:Y:S05]  /*5730*/  @!P1 BRA `(.L_x_36) ;  /* 0x0000006800d49947 */ /* 0x000fea0003800000 */
[----:B------:R-:W-:Y:S01]  /*5740*/  ULDC.64 UR8, c[0x0][0x5b8] ;  /* 0x00016e0000087ab9 */ /* 0x000fe20000000a00 */
[----:B------:R-:W-:Y:S01]  /*5750*/  ISETP.GE.AND P1, PT, R38, 0x1, PT ;  /* 0x000000012600780c */ /* 0x000fe20003f26270 */
[----:B------:R-:W-:Y:S02]  /*5760*/  UIMAD UR6, UR7, UR8, URZ ;  /* 0x00000008070672a4 */ /* 0x000fe4000f8e023f */
[----:B------:R-:W-:Y:S01]  /*5770*/  IMAD.U32 R33, RZ, RZ, UR8 ;  /* 0x00000008ff217e24 */ /* 0x000fe2000f8e00ff */
[----:B------:R-:W-:Y:S01]  /*5780*/  BSSY B1, `(.L_x_37) ;  /* 0x0000010000017945 */ /* 0x000fe20003800000 */
[----:B------:R-:W-:Y:S01]  /*5790*/  ISETP.LT.OR P5, PT, R35, 0x1, !P1 ;  /* 0x000000012300780c */ /* 0x000fe20004fa1670 */
[----:B------:R-:W-:Y:S02]  /*57a0*/  UIMAD UR6, UR22, UR9, UR6 ;  /* 0x00000009160672a4 */ /* 0x000fe4000f8e0206 */
[----:B------:R-:W-:Y:S01]  /*57b0*/  IMAD.WIDE.U32 R28, R33, UR22, R28 ;  /* 0x00000016211c7c25 */ /* 0x000fe2000f8e001c */
[----:B------:R-:W-:-:S03]  /*57c0*/  ULDC.64 UR8, c[0x0][0x5a8] ;  /* 0x00016a0000087ab9 */ /* 0x000fc60000000a00 */
[----:B------:R-:W-:Y:S02]  /*57d0*/  IMAD.MOV.U32 R32, RZ, RZ, R28 ;  /* 0x000000ffff207224 */ /* 0x000fe400078e001c */
[----:B------:R-:W-:Y:S01]  /*57e0*/  VIADD R33, R29, UR6 ;  /* 0x000000061d217c36 */ /* 0x000fe20008000000 */
[----:B------:R-:W-:Y:S02]  /*57f0*/  ULDC.64 UR6, c[0x0][0x5b0] ;  /* 0x00016c0000067ab9 */ /* 0x000fe40000000a00 */
[----:B------:R-:W-:Y:S02]  /*5800*/  IMAD R36, R31, UR6, RZ ;  /* 0x000000061f247c24 */ /* 0x000fe4000f8e02ff */
[----:B------:R-:W-:-:S04]  /*5810*/  IMAD.WIDE.U32 R28, R39, UR6, R32 ;  /* 0x00000006271c7c25 */ /* 0x000fc8000f8e0020 */
[--C-:B------:R-:W-:Y:S01]  /*5820*/  IMAD R37, R39, UR7, R36.reuse ;  /* 0x0000000727257c24 */ /* 0x100fe2000f8e0224 */
[----:B------:R-:W-:Y:S02]  /*5830*/  IADD3 R28, P2, R28, UR8, RZ ;  /* 0x000000081c1c7c10 */ /* 0x000fe4000ff5e0ff */
[----:B------:R-:W-:Y:S02]  /*5840*/  PRMT R36, RZ, 0x7610, R36 ;  /* 0x00007610ff247816 */ /* 0x000fe40000000024 */
[----:B------:R-:W-:Y:S01]  /*5850*/  IADD3.X R29, R29, UR9, R37, P2, !PT ;  /* 0x000000091d1d7c10 */ /* 0x000fe200097fe425 */
[----:B------:R-:W-:Y:S08]  /*5860*/  @P5 BRA `(.L_x_38) ;  /* 0x0000000000045947 */ /* 0x000ff00003800000 */
[----:B------:R0:W5:Y:S02]  /*5870*/  LDG.E.U8 R36, desc[UR18][R28.64] ;  /* 0x000000121c247981 */ /* 0x000164000c1e1100 */
.L_x_38:
[----:B------:R-:W-:Y:S05]  /*5880*/  BSYNC B1 ;  /* 0x0000000000017941 */ /* 0x000fea0003800000 */
.L_x_37:
[----:B-----5:R-:W-:Y:S01]  /*5890*/  LOP3.LUT R36, R36, 0xff, RZ, 0xc0, !PT ;  /* 0x000000ff24247812 */ /* 0x020fe200078ec0ff */
[----:B------:R-:W-:Y:S01]  /*58a0*/  BSSY B1, `(.L_x_39) ;  /* 0x000000b000017945 */ /* 0x000fe20003800000 */
[----:B------:R-:W-:Y:S02]  /*58b0*/  ISETP.LT.OR P4, PT, R35, 0x2, !P1 ;  /* 0x000000022300780c */ /* 0x000fe40004f81670 */
[----:B------:R-:W-:-:S05]  /*58c0*/  F2FP.F16.E4M3.UNPACK_B R36, R36 ;  /* 0x00000024ff24723e */ /* 0x000fca00020006ff */
[----:B------:R-:W-:-:S05]  /*58d0*/  HADD2.F32 R36, -RZ, R36.H0_H0 ;  /* 0x20000024ff247230 */ /* 0x000fca0000004100 */
[----:B------:R-:W-:Y:S01]  /*58e0*/  FMUL R37, R36, UR21 ;  /* 0x0000001524257c20 */ /* 0x000fe20008400000 */
[----:B------:R-:W-:-:S03]  /*58f0*/  PRMT R36, RZ, 0x7610, R36 ;  /* 0x00007610ff247816 */ /* 0x000fc60000000024 */
[----:B------:R-:W-:-:S05]  /*5900*/  FFMA R37, R228, UR20, R37 ;  /* 0x00000014e4257c23 */ /* 0x000fca0008000025 */
[----:B------:R-:W-:-:S05]  /*5910*/  F2FP.SATFINITE.E4M3.F32.PACK_AB_MERGE_C R37, RZ, R37, RZ ;  /* 0x00000025ff25723e */ /* 0x000fca00048070ff */
[----:B------:R1:W-:Y:S01]  /*5920*/  @!P5 STG.E.U8 desc[UR18][R24.64], R37 ;  /* 0x000000251800d986 */ /* 0x0003e2000c101112 */
[----:B------:R-:W-:Y:S05]  /*5930*/  @P4 BRA `(.L_x_40) ;  /* 0x0000000000044947 */ /* 0x000fea0003800000 */
[----:B------:R2:W5:Y:S02]  /*5940*/  LDG.E.U8 R36, desc[UR18][R28.64+0x1] ;  /* 0x000001121c247981 */ /* 0x000564000c1e1100 */
.L_x_40:
[----:B------:R-:W-:Y:S05]  /*5950*/  BSYNC B1 ;  /* 0x0000000000017941 */ /* 0x000fea0003800000 */
.L_x_39:
[----:B-----5:R-:W-:Y:S01]  /*5960*/  LOP3.LUT R36, R36, 0xff, RZ, 0xc0, !PT ;  /* 0x000000ff24247812 */ /* 0x020fe200078ec0ff */
[----:B------:R-:W-:Y:S01]  /*5970*/  BSSY B1, `(.L_x_41) ;  /* 0x0000013000017945 */ /* 0x000fe20003800000 */
[----:B-1----:R-:W-:Y:S02]  /*5980*/  IADD3 R37, P2, R39, 0x8, RZ ;  /* 0x0000000827257810 */ /* 0x002fe40007f5e0ff */
[----:B------:R-:W-:-:S03]  /*5990*/  F2FP.F16.E4M3.UNPACK_B R36, R36 ;  /* 0x00000024ff24723e */ /* 0x000fc600020006ff */
[----:B------:R-:W-:Y:S01]  /*59a0*/  IMAD.X R30, RZ, RZ, R31, P2 ;  /* 0x000000ffff1e7224 */ /* 0x000fe200010e061f */
[----:B------:R-:W-:Y:S01]  /*59b0*/  ISETP.GE.AND P2, PT, R38, 0x9, PT ;  /* 0x000000092600780c */ /* 0x000fe20003f46270 */
[----:B------:R-:W-:Y:S02]  /*59c0*/  HADD2.F32 R36, -RZ, R36.H0_H0 ;  /* 0x20000024ff247230 */ /* 0x000fe40000004100 */
[----:B------:R-:W-:Y:S01]  /*59d0*/  IMAD R30, R30, UR6, RZ ;  /* 0x000000061e1e7c24 */ /* 0x000fe2000f8e02ff */
[----:B------:R-:W-:Y:S01]  /*59e0*/  ISETP.LT.OR P5, PT, R35, 0x1, !P2 ;  /* 0x000000012300780c */ /* 0x000fe200057a1670 */
[----:B------:R-:W-:-:S04]  /*59f0*/  IMAD.WIDE.U32 R32, R37, UR6, R32 ;  /* 0x0000000625207c25 */ /* 0x000fc8000f8e0020 */
[----:B------:R-:W-:Y:S01]  /*5a00*/  FMUL R36, R36, UR21 ;  /* 0x0000001524247c20 */ /* 0x000fe20008400000 */
[----:B------:R-:W-:-:S03]  /*5a10*/  IMAD R37, R37, UR7, R30 ;  /* 0x0000000725257c24 */ /* 0x000fc6000f8e021e */
[----:B------:R-:W-:Y:S01]  /*5a20*/  FFMA R36, R227, UR20, R36 ;  /* 0x00000014e3247c23 */ /* 0x000fe20008000024 */
[----:B------:R-:W-:Y:S02]  /*5a30*/  IADD3 R30, P6, R32, UR8, RZ ;  /* 0x00000008201e7c10 */ /* 0x000fe4000ffde0ff */
[----:B------:R-:W-:Y:S02]  /*5a40*/  PRMT R32, RZ, 0x7610, R32 ;  /* 0x00007610ff207816 */ /* 0x000fe40000000020 */
[----:B------:R-:W-:Y:S02]  /*5a50*/  F2FP.SATFINITE.E4M3.F32.PACK_AB_MERGE_C R39, RZ, R36, RZ ;  /* 0x00000024ff27723e */ /* 0x000fe400048070ff */
[----:B------:R-:W-:-:S03]  /*5a60*/  IADD3.X R31, R33, UR9, R37, P6, !PT ;  /* 0x00000009211f7c10 */ /* 0x000fc6000b7fe425 */
[----:B------:R1:W-:Y:S01]  /*5a70*/  @!P4 STG.E.U8 desc[UR18][R24.64+0x1], R39 ;  /* 0x000001271800c986 */ /* 0x0003e2000c101112 */
[----:B------:R-:W-:Y:S05]  /*5a80*/  @P5 BRA `(.L_x_42) ;  /* 0x0000000000045947 */ /* 0x000fea0003800000 */
[----:B------:R3:W5:Y:S02]  /*5a90*/  LDG.E.U8 R32, desc[UR18][R30.64] ;  /* 0x000000121e207981 */ /* 0x000764000c1e1100 */
.L_x_42:
[----:B------:R-:W-:Y:S05]  /*5aa0*/  BSYNC B1 ;  /* 0x0000000000017941 */ /* 0x000fea0003800000 */
.L_x_41:
        /* <DEDUP_REMOVED lines=12> */
.L_x_44:
[----:B------:R-:W-:Y:S05]  /*5b70*/  BSYNC B1 ;  /* 0x0000000000017941 */ /* 0x000fea0003800000 */
.L_x_43:
[----:B-----5:R-:W-:Y:S01]  /*5b80*/  LOP3.LUT R32, R32, 0xff, RZ, 0xc0, !PT ;  /* 0x000000ff20207812 */ /* 0x020fe200078ec0ff */
[----:B------:R-:W-:Y:S01]  /*5b90*/  BSSY B1, `(.L_x_45) ;  /* 0x000000b000017945 */ /* 0x000fe20003800000 */
[----:B------:R-:W-:Y:S02]  /*5ba0*/  ISETP.LT.OR P5, PT, R35, 0x9, !P1 ;  /* 0x000000092300780c */ /* 0x000fe40004fa1670 */
[----:B------:R-:W-:-:S05]  /*5bb0*/  F2FP.F16.E4M3.UNPACK_B R32, R32 ;  /* 0x00000020ff20723e */ /* 0x000fca00020006ff */
[----:B------:R-:W-:-:S05]  /*5bc0*/  HADD2.F32 R32, -RZ, R32.H0_H0 ;  /* 0x20000020ff207230 */ /* 0x000fca0000004100 */
[----:B------:R-:W-:-:S04]  /*5bd0*/  FMUL R32, R32, UR21 ;  /* 0x0000001520207c20 */ /* 0x000fc80008400000 */
[----:B------:R-:W-:-:S05]  /*5be0*/  FFMA R32, R225, UR20, R32 ;  /* 0x00000014e1207c23 */ /* 0x000fca0008000020 */
[----:B----4-:R-:W-:Y:S02]  /*5bf0*/  F2FP.SATFINITE.E4M3.F32.PACK_AB_MERGE_C R33, RZ, R32, RZ ;  /* 0x00000020ff21723e */ /* 0x010fe400048070ff */
[----:B------:R-:W-:-:S03]  /*5c00*/  PRMT R32, RZ, 0x7610, R32 ;  /* 0x00007610ff207816 */ /* 0x000fc60000000020 */
[----:B------:R4:W-:Y:S01]  /*5c10*/  @!P4 STG.E.U8 desc[UR18][R26.64+0x1], R33 ;  /* 0x000001211a00c986 */ /* 0x0009e2000c101112 */
[----:B------:R-:W-:Y:S05]  /*5c20*/  @P5 BRA `(.L_x_46) ;  /* 0x0000000000045947 */ /* 0x000fea0003800000 */
[----:B------:R0:W5:Y:S02]  /*5c30*/  LDG.E.U8 R32, desc[UR18][R28.64+0x8] ;  /* 0x000008121c207981 */ /* 0x000164000c1e1100 */
.L_x_46:
[----:B------:R-:W-:Y:S05]  /*5c40*/  BSYNC B1 ;  /* 0x0000000000017941 */ /* 0x000fea0003800000 */
.L_x_45:
[----:B-----5:R-:W-:Y:S01]  /*5c50*/  LOP3.LUT R32, R32, 0xff, RZ, 0xc0, !PT ;  /* 0x000000ff20207812 */ /* 0x020fe200078ec0ff */
[----:B------:R-:W-:Y:S01]  /*5c60*/  BSSY B1, `(.L_x_47) ;  /* 0x000000b000017945 */ /* 0x000fe20003800000 */
[----:B------:R-:W-:Y:S02]  /*5c70*/  ISETP.LT.OR P4, PT, R35, 0xa, !P1 ;  /* 0x0000000a2300780c */ /* 0x000fe40004f81670 */
[----:B------:R-:W-:-:S05]  /*5c80*/  F2FP.F16.E4M3.UNPACK_B R32, R32 ;  /* 0x00000020ff20723e */ /* 0x000fca00020006ff */
[----:B------:R-:W-:-:S05]  /*5c90*/  HADD2.F32 R32, -RZ, R32.H0_H0 ;  /* 0x20000020ff207230 */ /* 0x000fca0000004100 */
[----:B----4-:R-:W-:Y:S01]  /*5ca0*/  FMUL R33, R32, UR21 ;  /* 0x0000001520217c20 */ /* 0x010fe20008400000 */
[----:B------:R-:W-:-:S03]  /*5cb0*/  PRMT R32, RZ, 0x7610, R32 ;  /* 0x00007610ff207816 */ /* 0x000fc60000000020 */
[----:B------:R-:W-:-:S05]  /*5cc0*/  FFMA R33, R224, UR20, R33 ;  /* 0x00000014e0217c23 */ /* 0x000fca0008000021 */
[----:B------:R-:W-:-:S05]  /*5cd0*/  F2FP.SATFINITE.E4M3.F32.PACK_AB_MERGE_C R33, RZ, R33, RZ ;  /* 0x00000021ff21723e */ /* 0x000fca00048070ff */
[----:B------:R4:W-:Y:S01]  /*5ce0*/  @!P5 STG.E.U8 desc[UR18][R24.64+0x8], R33 ;  /* 0x000008211800d986 */ /* 0x0009e2000c101112 */
[----:B------:R-:W-:Y:S05]  /*5cf0*/  @P4 BRA `(.L_x_48) ;  /* 0x0000000000044947 */ /* 0x000fea0003800000 */
[----:B------:R0:W5:Y:S02]  /*5d00*/  LDG.E.U8 R32, desc[UR18][R28.64+0x9] ;  /* 0x000009121c207981 */ /* 0x000164000c1e1100 */
.L_x_48:
[----:B------:R-:W-:Y:S05]  /*5d10*/  BSYNC B1 ;  /* 0x0000000000017941 */ /* 0x000fea0003800000 */
.L_x_47:
        /* <DEDUP_REMOVED lines=12> */
.L_x_50:
[----:B------:R-:W-:Y:S05]  /*5de0*/  BSYNC B1 ;  /* 0x0000000000017941 */ /* 0x000fea0003800000 */
.L_x_49:
        /* <DEDUP_REMOVED lines=12> */
.L_x_52:
[----:B------:R-:W-:Y:S05]  /*5eb0*/  BSYNC B1 ;  /* 0x0000000000017941 */ /* 0x000fea0003800000 */
.L_x_51:
        /* <DEDUP_REMOVED lines=12> */
.L_x_54:
[----:B------:R-:W-:Y:S05]  /*5f80*/  BSYNC B1 ;  /* 0x0000000000017941 */ /* 0x000fea0003800000 */
.L_x_53:
        /* <DEDUP_REMOVED lines=12> */
.L_x_56:
[----:B------:R-:W-:Y:S05]  /*6050*/  BSYNC B1 ;  /* 0x0000000000017941 */ /* 0x000fea0003800000 */
.L_x_55:
        /* <DEDUP_REMOVED lines=12> */
.L_x_58:
[----:B------:R-:W-:Y:S05]  /*6120*/  BSYNC B1 ;  /* 0x0000000000017941 */ /* 0x000fea0003800000 */
.L_x_57:
        /* <DEDUP_REMOVED lines=12> */
.L_x_60:
[----:B------:R-:W-:Y:S05]  /*61f0*/  BSYNC B1 ;  /* 0x0000000000017941 */ /* 0x000fea0003800000 */
.L_x_59:
        /* <DEDUP_REMOVED lines=12> */
.L_x_62:
[----:B------:R-:W-:Y:S05]  /*62c0*/  BSYNC B1 ;  /* 0x0000000000017941 */ /* 0x000fea0003800000 */
.L_x_61:
        /* <DEDUP_REMOVED lines=12> */
.L_x_64:
[----:B------:R-:W-:Y:S05]  /*6390*/  BSYNC B1 ;  /* 0x0000000000017941 */ /* 0x000fea0003800000 */
.L_x_63:
        /* <DEDUP_REMOVED lines=12> */
.L_x_66:
[----:B------:R-:W-:Y:S05]  /*6460*/  BSYNC B1 ;  /* 0x0000000000017941 */ /* 0x000fea0003800000 */
.L_x_65:
        /* <DEDUP_REMOVED lines=12> */
.L_x_68:
[----:B------:R-:W-:Y:S05]  /*6530*/  BSYNC B1 ;  /* 0x0000000000017941 */ /* 0x000fea0003800000 */
.L_x_67:
        /* <DEDUP_REMOVED lines=12> */
.L_x_70:
[----:B------:R-:W-:Y:S05]  /*6600*/  BSYNC B1 ;  /* 0x0000000000017941 */ /* 0x000fea0003800000 */
.L_x_69:
        /* <DEDUP_REMOVED lines=12> */
.L_x_72:
[----:B------:R-:W-:Y:S05]  /*66d0*/  BSYNC B1 ;  /* 0x0000000000017941 */ /* 0x000fea0003800000 */
.L_x_71:
        /* <DEDUP_REMOVED lines=12> */
.L_x_74:
[----:B------:R-:W-:Y:S05]  /*67a0*/  BSYNC B1 ;  /* 0x0000000000017941 */ /* 0x000fea0003800000 */
.L_x_73:
        /* <DEDUP_REMOVED lines=12> */
.L_x_76:
[----:B------:R-:W-:Y:S05]  /*6870*/  BSYNC B1 ;  /* 0x0000000000017941 */ /* 0x000fea0003800000 */
.L_x_75:
        /* <DEDUP_REMOVED lines=12> */
.L_x_78:
[----:B------:R-:W-:Y:S05]  /*6940*/  BSYNC B1 ;  /* 0x0000000000017941 */ /* 0x000fea0003800000 */
.L_x_77:
        /* <DEDUP_REMOVED lines=12> */
.L_x_80:
[----:B------:R-:W-:Y:S05]  /*6a10*/  BSYNC B1 ;  /* 0x0000000000017941 */ /* 0x000fea0003800000 */
.L_x_79:
        /* <DEDUP_REMOVED lines=12> */
.L_x_82:
[----:B------:R-:W-:Y:S05]  /*6ae0*/  BSYNC B1 ;  /* 0x0000000000017941 */ /* 0x000fea0003800000 */
.L_x_81:
        /* <DEDUP_REMOVED lines=12> */
.L_x_84:
[----:B------:R-:W-:Y:S05]  /*6bb0*/  BSYNC B1 ;  /* 0x0000000000017941 */ /* 0x000fea0003800000 */
.L_x_83:
        /* <DEDUP_REMOVED lines=12> */
.L_x_86:
[----:B------:R-:W-:Y:S05]  /*6c80*/  BSYNC B1 ;  /* 0x0000000000017941 */ /* 0x000fea0003800000 */
.L_x_85:
        /* <DEDUP_REMOVED lines=12> */
.L_x_88:
[----:B------:R-:W-:Y:S05]  /*6d50*/  BSYNC B1 ;  /* 0x0000000000017941 */ /* 0x000fea0003800000 */
.L_x_87:
        /* <DEDUP_REMOVED lines=12> */
.L_x_90:
[----:B------:R-:W-:Y:S05]  /*6e20*/  BSYNC B1 ;  /* 0x0000000000017941 */ /* 0x000fea0003800000 */
.L_x_89:
        /* <DEDUP_REMOVED lines=12> */
.L_x_92:
[----:B------:R-:W-:Y:S05]  /*6ef0*/  BSYNC B1 ;  /* 0x0000000000017941 */ /* 0x000fea0003800000 */
.L_x_91:
        /* <DEDUP_REMOVED lines=12> */
.L_x_94:
[----:B------:R-:W-:Y:S05]  /*6fc0*/  BSYNC B1 ;  /* 0x0000000000017941 */ /* 0x000fea0003800000 */
.L_x_93:
        /* <DEDUP_REMOVED lines=12> */
.L_x_96:
[----:B------:R-:W-:Y:S05]  /*7090*/  BSYNC B1 ;  /* 0x0000000000017941 */ /* 0x000fea0003800000 */
.L_x_95:
        /* <DEDUP_REMOVED lines=12> */
.L_x_98:
[----:B------:R-:W-:Y:S05]  /*7160*/  BSYNC B1 ;  /* 0x0000000000017941 */ /* 0x000fea0003800000 */
.L_x_97:
        /* <DEDUP_REMOVED lines=12> */
.L_x_100:
[----:B------:R-:W-:Y:S05]  /*7230*/  BSYNC B1 ;  /* 0x0000000000017941 */ /* 0x000fea0003800000 */
.L_x_99:
        /* <DEDUP_REMOVED lines=12> */
.L_x_102:
[----:B------:R-:W-:Y:S05]  /*7300*/  BSYNC B1 ;  /* 0x0000000000017941 */ /* 0x000fea0003800000 */
.L_x_101:
        /* <DEDUP_REMOVED lines=12> */
.L_x_104:
[----:B------:R-:W-:Y:S05]  /*73d0*/  BSYNC B1 ;  /* 0x0000000000017941 */ /* 0x000fea0003800000 */
.L_x_103:
        /* <DEDUP_REMOVED lines=12> */
.L_x_106:
[----:B------:R-:W-:Y:S05]  /*74a0*/  BSYNC B1 ;  /* 0x0000000000017941 */ /* 0x000fea0003800000 */
.L_x_105:
        /* <DEDUP_REMOVED lines=12> */
.L_x_108:
[----:B------:R-:W-:Y:S05]  /*7570*/  BSYNC B1 ;  /* 0x0000000000017941 */ /* 0x000fea0003800000 */
.L_x_107:
        /* <DEDUP_REMOVED lines=12> */
.L_x_110:
[----:B------:R-:W-:Y:S05]  /*7640*/  BSYNC B1 ;  /* 0x0000000000017941 */ /* 0x000fea0003800000 */
.L_x_109:
        /* <DEDUP_REMOVED lines=12> */
.L_x_112:
[----:B------:R-:W-:Y:S05]  /*7710*/  BSYNC B1 ;  /* 0x0000000000017941 */ /* 0x000fea0003800000 */
.L_x_111:
        /* <DEDUP_REMOVED lines=12> */
.L_x_114:
[----:B------:R-:W-:Y:S05]  /*77e0*/  BSYNC B1 ;  /* 0x0000000000017941 */ /* 0x000fea0003800000 */
.L_x_113:
        /* <DEDUP_REMOVED lines=12> */
.L_x_116:
[----:B------:R-:W-:Y:S05]  /*78b0*/  BSYNC B1 ;  /* 0x0000000000017941 */ /* 0x000fea0003800000 */
.L_x_115:
        /* <DEDUP_REMOVED lines=12> */
.L_x_118:
[----:B------:R-:W-:Y:S05]  /*7980*/  BSYNC B1 ;  /* 0x0000000000017941 */ /* 0x000fea0003800000 */
.L_x_117:
        /* <DEDUP_REMOVED lines=12> */
.L_x_120:
[----:B------:R-:W-:Y:S05]  /*7a50*/  BSYNC B1 ;  /* 0x0000000000017941 */ /* 0x000fea0003800000 */
.L_x_119:
        /* <DEDUP_REMOVED lines=12> */
.L_x_122:
[----:B------:R-:W-:Y:S05]  /*7b20*/  BSYNC B1 ;  /* 0x0000000000017941 */ /* 0x000fea0003800000 */
.L_x_121:
        /* <DEDUP_REMOVED lines=12> */
.L_x_124:
[----:B------:R-:W-:Y:S05]  /*7bf0*/  BSYNC B1 ;  /* 0x0000000000017941 */ /* 0x000fea0003800000 */
.L_x_123:
        /* <DEDUP_REMOVED lines=12> */
.L_x_126:
[----:B------:R-:W-:Y:S05]  /*7cc0*/  BSYNC B1 ;  /* 0x0000000000017941 */ /* 0x000fea0003800000 */
.L_x_125:
        /* <DEDUP_REMOVED lines=12> */
.L_x_128:
[----:B------:R-:W-:Y:S05]  /*7d90*/  BSYNC B1 ;  /* 0x0000000000017941 */ /* 0x000fea0003800000 */
.L_x_127:
        /* <DEDUP_REMOVED lines=12> */
.L_x_130:
[----:B------:R-:W-:Y:S05]  /*7e60*/  BSYNC B1 ;  /* 0x0000000000017941 */ /* 0x000fea0003800000 */
.L_x_129:
        /* <DEDUP_REMOVED lines=12> */
.L_x_132:
[----:B------:R-:W-:Y:S05]  /*7f30*/  BSYNC B1 ;  /* 0x0000000000017941 */ /* 0x000fea0003800000 */
.L_x_131:
        /* <DEDUP_REMOVED lines=12> */
.L_x_134:
[----:B------:R-:W-:Y:S05]  /*8000*/  BSYNC B1 ;  /* 0x0000000000017941 */ /* 0x000fea0003800000 */
.L_x_133:
        /* <DEDUP_REMOVED lines=12> */
.L_x_136:
[----:B------:R-:W-:Y:S05]  /*80d0*/  BSYNC B1 ;  /* 0x0000000000017941 */ /* 0x000fea0003800000 */
.L_x_135:
        /* <DEDUP_REMOVED lines=12> */
.L_x_138:
[----:B------:R-:W-:Y:S05]  /*81a0*/  BSYNC B1 ;  /* 0x0000000000017941 */ /* 0x000fea0003800000 */
.L_x_137:
        /* <DEDUP_REMOVED lines=12> */
.L_x_140:
[----:B------:R-:W-:Y:S05]  /*8270*/  BSYNC B1 ;  /* 0x0000000000017941 */ /* 0x000fea0003800000 */
.L_x_139:
        /* <DEDUP_REMOVED lines=12> */
.L_x_142:
[----:B------:R-:W-:Y:S05]  /*8340*/  BSYNC B1 ;  /* 0x0000000000017941 */ /* 0x000fea0003800000 */
.L_x_141:
        /* <DEDUP_REMOVED lines=12> */
.L_x_144:
[----:B------:R-:W-:Y:S05]  /*8410*/  BSYNC B1 ;  /* 0x0000000000017941 */ /* 0x000fea0003800000 */
.L_x_143:
        /* <DEDUP_REMOVED lines=12> */
.L_x_146:
[----:B------:R-:W-:Y:S05]  /*84e0*/  BSYNC B1 ;  /* 0x0000000000017941 */ /* 0x000fea0003800000 */
.L_x_145:
        /* <DEDUP_REMOVED lines=12> */
.L_x_148:
[----:B------:R-:W-:Y:S05]  /*85b0*/  BSYNC B1 ;  /* 0x0000000000017941 */ /* 0x000fea0003800000 */
.L_x_147:
        /* <DEDUP_REMOVED lines=12> */
.L_x_150:
[----:B------:R-:W-:Y:S05]  /*8680*/  BSYNC B1 ;  /* 0x0000000000017941 */ /* 0x000fea0003800000 */
.L_x_149:
        /* <DEDUP_REMOVED lines=12> */
.L_x_152:
[----:B------:R-:W-:Y:S05]  /*8750*/  BSYNC B1 ;  /* 0x0000000000017941 */ /* 0x000fea0003800000 */
.L_x_151:
        /* <DEDUP_REMOVED lines=12> */
.L_x_154:
[----:B------:R-:W-:Y:S05]  /*8820*/  BSYNC B1 ;  /* 0x0000000000017941 */ /* 0x000fea0003800000 */
.L_x_153:
        /* <DEDUP_REMOVED lines=12> */
.L_x_156:
[----:B------:R-:W-:Y:S05]  /*88f0*/  BSYNC B1 ;  /* 0x0000000000017941 */ /* 0x000fea0003800000 */
.L_x_155:
        /* <DEDUP_REMOVED lines=12> */
.L_x_158:
[----:B------:R-:W-:Y:S05]  /*89c0*/  BSYNC B1 ;  /* 0x0000000000017941 */ /* 0x000fea0003800000 */
.L_x_157:
        /* <DEDUP_REMOVED lines=12> */
.L_x_160:
[----:B------:R-:W-:Y:S05]  /*8a90*/  BSYNC B1 ;  /* 0x0000000000017941 */ /* 0x000fea0003800000 */
.L_x_159:
        /* <DEDUP_REMOVED lines=12> */
.L_x_162:
[----:B------:R-:W-:Y:S05]  /*8b60*/  BSYNC B1 ;  /* 0x0000000000017941 */ /* 0x000fea0003800000 */
.L_x_161:
        /* <DEDUP_REMOVED lines=12> */
.L_x_164:
[----:B------:R-:W-:Y:S05]  /*8c30*/  BSYNC B1 ;  /* 0x0000000000017941 */ /* 0x000fea0003800000 */
.L_x_163:
        /* <DEDUP_REMOVED lines=12> */
.L_x_166:
[----:B------:R-:W-:Y:S05]  /*8d00*/  BSYNC B1 ;  /* 0x0000000000017941 */ /* 0x000fea0003800000 */
.L_x_165:
        /* <DEDUP_REMOVED lines=12> */
.L_x_168:
[----:B------:R-:W-:Y:S05]  /*8dd0*/  BSYNC B1 ;  /* 0x0000000000017941 */ /* 0x000fea0003800000 */
.L_x_167:
        /* <DEDUP_REMOVED lines=12> */
.L_x_170:
[----:B------:R-:W-:Y:S05]  /*8ea0*/  BSYNC B1 ;  /* 0x0000000000017941 */ /* 0x000fea0003800000 */
.L_x_169:
        /* <DEDUP_REMOVED lines=12> */
.L_x_172:
[----:B------:R-:W-:Y:S05]  /*8f70*/  BSYNC B1 ;  /* 0x0000000000017941 */ /* 0x000fea0003800000 */
.L_x_171:
        /* <DEDUP_REMOVED lines=12> */
.L_x_174:
[----:B------:R-:W-:Y:S05]  /*9040*/  BSYNC B1 ;  /* 0x0000000000017941 */ /* 0x000fea0003800000 */
.L_x_173:
        /* <DEDUP_REMOVED lines=12> */
.L_x_176:
[----:B------:R-:W-:Y:S05]  /*9110*/  BSYNC B1 ;  /* 0x0000000000017941 */ /* 0x000fea0003800000 */
.L_x_175:
        /* <DEDUP_REMOVED lines=12> */
.L_x_178:
[----:B------:R-:W-:Y:S05]  /*91e0*/  BSYNC B1 ;  /* 0x0000000000017941 */ /* 0x000fea0003800000 */
.L_x_177:
        /* <DEDUP_REMOVED lines=12> */
.L_x_180:
[----:B------:R-:W-:Y:S05]  /*92b0*/  BSYNC B1 ;  /* 0x0000000000017941 */ /* 0x000fea0003800000 */
.L_x_179:
        /* <DEDUP_REMOVED lines=12> */
.L_x_182:
[----:B------:R-:W-:Y:S05]  /*9380*/  BSYNC B1 ;  /* 0x0000000000017941 */ /* 0x000fea0003800000 */
.L_x_181:
        /* <DEDUP_REMOVED lines=12> */
.L_x_184:
[----:B------:R-:W-:Y:S05]  /*9450*/  BSYNC B1 ;  /* 0x0000000000017941 */ /* 0x000fea0003800000 */
.L_x_183:
        /* <DEDUP_REMOVED lines=12> */
.L_x_186:
[----:B------:R-:W-:Y:S05]  /*9520*/  BSYNC B1 ;  /* 0x0000000000017941 */ /* 0x000fea0003800000 */
.L_x_185:
        /* <DEDUP_REMOVED lines=12> */
.L_x_188:
[----:B------:R-:W-:Y:S05]  /*95f0*/  BSYNC B1 ;  /* 0x0000000000017941 */ /* 0x000fea0003800000 */
.L_x_187:
        /* <DEDUP_REMOVED lines=12> */
.L_x_190:
[----:B------:R-:W-:Y:S05]  /*96c0*/  BSYNC B1 ;  /* 0x0000000000017941 */ /* 0x000fea0003800000 */
.L_x_189:
        /* <DEDUP_REMOVED lines=12> */
.L_x_192:
[----:B------:R-:W-:Y:S05]  /*9790*/  BSYNC B1 ;  /* 0x0000000000017941 */ /* 0x000fea0003800000 */
.L_x_191:
[----:B-----5:R-:W-:Y:S01]  /*97a0*/  LOP3.LUT R32, R32, 0xff, RZ, 0xc0, !PT ;  /* 0x000000ff20207812 */ /* 0x020fe200078ec0ff */
[----:B------:R-:W-:Y:S01]  /*97b0*/  BSSY B1, `(.L_x_193) ;  /* 0x000000b000017945 */ /* 0x000fe20003800000 */
[----:B------:R-:W-:Y:S02]  /*97c0*/  ISETP.LT.OR P5, PT, R35, 0x99, !P2 ;  /* 0x000000992300780c */ /* 0x000fe400057a1670 */
[----:B------:R-:W-:-:S05]  /*97d0*/  F2FP.F16.E4M3.UNPACK_B R32, R32 ;  /* 0x00000020ff20723e */ /* 0x000fca00020006ff */
[----:B------:R-:W-:-:S05]  /*97e0*/  HADD2.F32 R32, -RZ, R32.H0_H0 ;  /* 0x20000020ff207230 */ /* 0x000fca0000004100 */
[----:B------:R-:W-:-:S04]  /*97f0*/  FMUL R32, R32, UR21 ;  /* 0x0000001520207c20 */ /* 0x000fc80008400000 */
[----:B------:R-:W-:Y:S01]  /*9800*/  FFMA R32, R23, UR20, R32 ;  /* 0x0000001417207c23 */ /* 0x000fe20008000020 */
[----:B------:R-:W-:-:S04]  /*9810*/  PRMT R23, RZ, 0x7610, R23 ;  /* 0x00007610ff177816 */ /* 0x000fc80000000017 */
[----:B----4-:R-:W-:-:S05]  /*9820*/  F2FP.SATFINITE.E4M3.F32.PACK_AB_MERGE_C R33, RZ, R32, RZ ;  /* 0x00000020ff21723e */ /* 0x010fca00048070ff */
[----:B------:R4:W-:Y:S01]  /*9830*/  @!P4 STG.E.U8 desc[UR18][R24.64+0x99], R33 ;  /* 0x000099211800c986 */ /* 0x0009e2000c101112 */
[----:B------:R-:W-:Y:S05]  /*9840*/  @P5 BRA `(.L_x_194) ;  /* 0x0000000000045947 */ /* 0x000fea0003800000 */
[----:B------:R0:W5:Y:S02]  /*9850*/  LDG.E.U8 R23, desc[UR18][R30.64+0x98] ;  /* 0x000098121e177981 */ /* 0x000164000c1e1100 */
.L_x_194:
[----:B------:R-:W-:Y:S05]  /*9860*/  BSYNC B1 ;  /* 0x0000000000017941 */ /* 0x000fea0003800000 */
.L_x_193:
        /* <DEDUP_REMOVED lines=8> */
[----:B------:R-:W-:-:S05]  /*98f0*/  F2FP.SATFINITE.E4M3.F32.PACK_AB_MERGE_C R23, RZ, R23, RZ ;  /* 0x00000017ff17723e */ /* 0x000fca00048070ff */
[----:B------:R0:W-:Y:S01]  /*9900*/  @!P5 STG.E.U8 desc[UR18][R26.64+0x98], R23 ;  /* 0x000098171a00d986 */ /* 0x0001e2000c101112 */
[----:B------:R-:W-:Y:S05]  /*9910*/  @P4 BRA `(.L_x_196) ;  /* 0x0000000000044947 */ /* 0x000fea0003800000 */
[----:B------:R0:W5:Y:S02]  /*9920*/  LDG.E.U8 R22, desc[UR18][R30.64+0x99] ;  /* 0x000099121e167981 */ /* 0x000164000c1e1100 */
.L_x_196:
[----:B------:R-:W-:Y:S05]  /*9930*/  BSYNC B1 ;  /* 0x0000000000017941 */ /* 0x000fea0003800000 */
.L_x_195:
        /* <DEDUP_REMOVED lines=8> */
[----:B0-----:R-:W-:-:S05]  /*99c0*/  F2FP.SATFINITE.E4M3.F32.PACK_AB_MERGE_C R23, RZ, R22, RZ ;  /* 0x00000016ff17723e */ /* 0x001fca00048070ff */
[----:B------:R0:W-:Y:S01]  /*99d0*/  @!P4 STG.E.U8 desc[UR18][R26.64+0x99], R23 ;  /* 0x000099171a00c986 */ /* 0x0001e2000c101112 */
[----:B------:R-:W-:Y:S05]  /*99e0*/  @P5 BRA `(.L_x_198) ;  /* 0x0000000000045947 */ /* 0x000fea0003800000 */
[----:B------:R0:W5:Y:S02]  /*99f0*/  LDG.E.U8 R21, desc[UR18][R28.64+0xa0] ;  /* 0x0000a0121c157981 */ /* 0x000164000c1e1100 */
.L_x_198:
[----:B------:R-:W-:Y:S05]  /*9a00*/  BSYNC B1 ;  /* 0x0000000000017941 */ /* 0x000fea0003800000 */
.L_x_197:
        /* <DEDUP_REMOVED lines=12> */
.L_x_200:
[----:B------:R-:W-:Y:S05]  /*9ad0*/  BSYNC B1 ;  /* 0x0000000000017941 */ /* 0x000fea0003800000 */
.L_x_199:
        /* <DEDUP_REMOVED lines=12> */
.L_x_202:
[----:B------:R-:W-:Y:S05]  /*9ba0*/  BSYNC B1 ;  /* 0x0000000000017941 */ /* 0x000fea0003800000 */
.L_x_201:
        /* <DEDUP_REMOVED lines=12> */
.L_x_204:
[----:B------:R-:W-:Y:S05]  /*9c70*/  BSYNC B1 ;  /* 0x0000000000017941 */ /* 0x000fea0003800000 */
.L_x_203:
        /* <DEDUP_REMOVED lines=12> */
.L_x_206:
[----:B------:R-:W-:Y:S05]  /*9d40*/  BSYNC B1 ;  /* 0x0000000000017941 */ /* 0x000fea0003800000 */
.L_x_205:
        /* <DEDUP_REMOVED lines=12> */
.L_x_208:
[----:B------:R-:W-:Y:S05]  /*9e10*/  BSYNC B1 ;  /* 0x0000000000017941 */ /* 0x000fea0003800000 */
.L_x_207:
        /* <DEDUP_REMOVED lines=12> */
.L_x_210:
[----:B------:R-:W-:Y:S05]  /*9ee0*/  BSYNC B1 ;  /* 0x0000000000017941 */ /* 0x000fea0003800000 */
.L_x_209:
        /* <DEDUP_REMOVED lines=12> */
.L_x_212:
[----:B------:R-:W-:Y:S05]  /*9fb0*/  BSYNC B1 ;  /* 0x0000000000017941 */ /* 0x000fea0003800000 */
.L_x_211:
        /* <DEDUP_REMOVED lines=12> */
.L_x_214:
[----:B------:R-:W-:Y:S05]  /*a080*/  BSYNC B1 ;  /* 0x0000000000017941 */ /* 0x000fea0003800000 */
.L_x_213:
        /* <DEDUP_REMOVED lines=12> */
.L_x_216:
[----:B------:R-:W-:Y:S05]  /*a150*/  BSYNC B1 ;  /* 0x0000000000017941 */ /* 0x000fea0003800000 */
.L_x_215:
        /* <DEDUP_REMOVED lines=12> */
.L_x_218:
[----:B------:R-:W-:Y:S05]  /*a220*/  BSYNC B1 ;  /* 0x0000000000017941 */ /* 0x000fea0003800000 */
.L_x_217:
        /* <DEDUP_REMOVED lines=12> */
.L_x_220:
[----:B------:R-:W-:Y:S05]  /*a2f0*/  BSYNC B1 ;  /* 0x0000000000017941 */ /* 0x000fea0003800000 */
.L_x_219:
        /* <DEDUP_REMOVED lines=12> */
.L_x_222:
[----:B------:R-:W-:Y:S05]  /*a3c0*/  BSYNC B1 ;  /* 0x0000000000017941 */ /* 0x000fea0003800000 */
.L_x_221:
        /* <DEDUP_REMOVED lines=12> */
.L_x_224:
[----:B------:R-:W-:Y:S05]  /*a490*/  BSYNC B1 ;  /* 0x0000000000017941 */ /* 0x000fea0003800000 */
.L_x_223:
        /* <DEDUP_REMOVED lines=12> */
.L_x_226:
[----:B------:R-:W-:Y:S05]  /*a560*/  BSYNC B1 ;  /* 0x0000000000017941 */ /* 0x000fea0003800000 */
.L_x_225:
        /* <DEDUP_REMOVED lines=12> */
.L_x_228:
[----:B------:R-:W-:Y:S05]  /*a630*/  BSYNC B1 ;  /* 0x0000000000017941 */ /* 0x000fea0003800000 */
.L_x_227:
        /* <DEDUP_REMOVED lines=12> */
.L_x_230:
[----:B------:R-:W-:Y:S05]  /*a700*/  BSYNC B1 ;  /* 0x0000000000017941 */ /* 0x000fea0003800000 */
.L_x_229:
        /* <DEDUP_REMOVED lines=12> */
.L_x_232:
[----:B------:R-:W-:Y:S05]  /*a7d0*/  BSYNC B1 ;  /* 0x0000000000017941 */ /* 0x000fea0003800000 */
.L_x_231:
        /* <DEDUP_REMOVED lines=12> */
.L_x_234:
[----:B------:R-:W-:Y:S05]  /*a8a0*/  BSYNC B1 ;  /* 0x0000000000017941 */ /* 0x000fea0003800000 */
.L_x_233:
        /* <DEDUP_REMOVED lines=12> */
.L_x_236:
[----:B------:R-:W-:Y:S05]  /*a970*/  BSYNC B1 ;  /* 0x0000000000017941 */ /* 0x000fea0003800000 */
.L_x_235:
[----:B-----5:R-:W-:Y:S01]  /*a980*/  LOP3.LUT R2, R2, 0xff, RZ, 0xc0, !PT ;  /* 0x000000ff02027812 */ /* 0x020fe200078ec0ff */
[----:B------:R-:W-:Y:S01]  /*a990*/  BSSY B1, `(.L_x_237) ;  /* 0x000000b000017945 */ /* 0x000fe20003800000 */
[----:B------:R-:W-:Y:S02]  /*a9a0*/  ISETP.LT.OR P5, PT, R35, 0xc9, !P1 ;  /* 0x000000c92300780c */ /* 0x000fe40004fa1670 */
[----:B------:R-:W-:-:S05]  /*a9b0*/  F2FP.F16.E4M3.UNPACK_B R2, R2 ;  /* 0x00000002ff02723e */ /* 0x000fca00020006ff */
[----:B------:R-:W-:-:S05]  /*a9c0*/  HADD2.F32 R2, -RZ, R2.H0_H0 ;  /* 0x20000002ff027230 */ /* 0x000fca0000004100 */
[----:B0-----:R-:W-:-:S04]  /*a9d0*/  FMUL R3, R2, UR21 ;  /* 0x0000001502037c20 */ /* 0x001fc80008400000 */
[----:B------:R-:W-:Y:S01]  /*a9e0*/  FFMA R3, R0, UR20, R3 ;  /* 0x0000001400037c23 */ /* 0x000fe20008000003 */
[----:B------:R-:W-:-:S04]  /*a9f0*/  PRMT R0, RZ, 0x7610, R0 ;  /* 0x00007610ff007816 */ /* 0x000fc80000000000 */
[----:B------:R-:W-:-:S05]  /*aa00*/  F2FP.SATFINITE.E4M3.F32.PACK_AB_MERGE_C R3, RZ, R3, RZ ;  /* 0x00000003ff03723e */ /* 0x000fca00048070ff */
[----:B------:R0:W-:Y:S01]  /*aa10*/  @!P4 STG.E.U8 desc[UR18][R26.64+0xc1], R3 ;  /* 0x0000c1031a00c986 */ /* 0x0001e2000c101112 */
[----:B------:R-:W-:Y:S05]  /*aa20*/  @P5 BRA `(.L_x_238) ;  /* 0x0000000000045947 */ /* 0x000fea0003800000 */
[----:B------:R0:W5:Y:S02]  /*aa30*/  LDG.E.U8 R0, desc[UR18][R28.64+0xc8] ;  /* 0x0000c8121c007981 */ /* 0x000164000c1e1100 */
.L_x_238:
[----:B------:R-:W-:Y:S05]  /*aa40*/  BSYNC B1 ;  /* 0x0000000000017941 */ /* 0x000fea0003800000 */
.L_x_237:
[----:B------:R-:W2:Y:S01]  /*aa50*/  LDL.LU R2, [R1] ;  /* 0x0000000001027983 */ /* 0x000ea20000300800 */
[----:B-----5:R-:W-:Y:S01]  /*aa60*/  LOP3.LUT R0, R0, 0xff, RZ, 0xc0, !PT ;  /* 0x000000ff00007812 */ /* 0x020fe200078ec0ff */
[----:B------:R-:W-:Y:S01]  /*aa70*/  BSSY B1, `(.L_x_239) ;  /* 0x000000b000017945 */ /* 0x000fe20003800000 */
[----:B------:R-:W-:Y:S02]  /*aa80*/  ISETP.LT.OR P4, PT, R35, 0xca, !P1 ;  /* 0x000000ca2300780c */ /* 0x000fe40004f81670 */
[----:B------:R-:W-:-:S05]  /*aa90*/  F2FP.F16.E4M3.UNPACK_B R0, R0 ;  /* 0x00000000ff00723e */ /* 0x000fca00020006ff */
[----:B------:R-:W-:-:S05]  /*aaa0*/  HADD2.F32 R0, -RZ, R0.H0_H0 ;  /* 0x20000000ff007230 */ /* 0x000fca0000004100 */
[----:B------:R-:W-:-:S04]  /*aab0*/  FMUL R0, R0, UR21 ;  /* 0x0000001500007c20 */ /* 0x000fc80008400000 */
[----:B--2---:R-:W-:-:S05]  /*aac0*/  FFMA R0, R2, UR20, R0 ;  /* 0x0000001402007c23 */ /* 0x004fca0008000000 */
[----:B0-----:R-:W-:Y:S02]  /*aad0*/  F2FP.SATFINITE.E4M3.F32.PACK_AB_MERGE_C R3, RZ, R0, RZ ;  /* 0x00000000ff03723e */ /* 0x001fe400048070ff */
[----:B------:R-:W-:-:S03]  /*aae0*/  PRMT R0, RZ, 0x7610, R0 ;  /* 0x00007610ff007816 */ /* 0x000fc60000000000 */
[----:B------:R0:W-:Y:S01]  /*aaf0*/  @!P5 STG.E.U8 desc[UR18][R24.64+0xc8], R3 ;  /* 0x0000c8031800d986 */ /* 0x0001e2000c101112 */
[----:B------:R-:W-:Y:S05]  /*ab00*/  @P4 BRA `(.L_x_240) ;  /* 0x0000000000044947 */ /* 0x000fea0003800000 */
[----:B------:R2:W5:Y:S02]  /*ab10*/  LDG.E.U8 R0, desc[UR18][R28.64+0xc9] ;  /* 0x0000c9121c007981 */ /* 0x000564000c1e1100 */
.L_x_240:
[----:B------:R-:W-:Y:S05]  /*ab20*/  BSYNC B1 ;  /* 0x0000000000017941 */ /* 0x000fea0003800000 */
.L_x_239:
[----:B------:R-:W3:Y:S01]  /*ab30*/  LDL.LU R2, [R1+0x4] ;  /* 0x0000040001027983 */ /* 0x000ee20000300800 */
[----:B-----5:R-:W-:Y:S01]  /*ab40*/  LOP3.LUT R0, R0, 0xff, RZ, 0xc0, !PT ;  /* 0x000000ff00007812 */ /* 0x020fe200078ec0ff */
[----:B------:R-:W-:Y:S01]  /*ab50*/  BSSY B1, `(.L_x_241) ;  /* 0x000000b000017945 */ /* 0x000fe20003800000 */
[----:B------:R-:W-:Y:S02]  /*ab60*/  ISETP.LT.OR P5, PT, R35, 0xc9, !P2 ;  /* 0x000000c92300780c */ /* 0x000fe400057a1670 */
[----:B------:R-:W-:-:S05]  /*ab70*/  F2FP.F16.E4M3.UNPACK_B R0, R0 ;  /* 0x00000000ff00723e */ /* 0x000fca00020006ff */
[----:B------:R-:W-:-:S05]  /*ab80*/  HADD2.F32 R0, -RZ, R0.H0_H0 ;  /* 0x20000000ff007230 */ /* 0x000fca0000004100 */
[----:B------:R-:W-:-:S04]  /*ab90*/  FMUL R0, R0, UR21 ;  /* 0x0000001500007c20 */ /* 0x000fc80008400000 */
[----:B---3--:R-:W-:-:S05]  /*aba0*/  FFMA R0, R2, UR20, R0 ;  /* 0x0000001402007c23 */ /* 0x008fca0008000000 */
[----:B0-----:R-:W-:Y:S02]  /*abb0*/  F2FP.SATFINITE.E4M3.F32.PACK_AB_MERGE_C R3, RZ, R0, RZ ;  /* 0x00000000ff03723e */ /* 0x001fe400048070ff */
[----:B------:R-:W-:-:S03]  /*abc0*/  PRMT R0, RZ, 0x7610, R0 ;  /* 0x00007610ff007816 */ /* 0x000fc60000000000 */
[----:B------:R0:W-:Y:S01]  /*abd0*/  @!P4 STG.E.U8 desc[UR18][R24.64+0xc9], R3 ;  /* 0x0000c9031800c986 */ /* 0x0001e2000c101112 */
[----:B------:R-:W-:Y:S05]  /*abe0*/  @P5 BRA `(.L_x_242) ;  /* 0x0000000000045947 */ /* 0x000fea0003800000 */
[----:B------:R3:W5:Y:S02]  /*abf0*/  LDG.E.U8 R0, desc[UR18][R30.64+0xc8] ;  /* 0x0000c8121e007981 */ /* 0x000764000c1e1100 */
.L_x_242:
[----:B------:R-:W-:Y:S05]  /*ac00*/  BSYNC B1 ;  /* 0x0000000000017941 */ /* 0x000fea0003800000 */
.L_x_241:
[----:B------:R-:W2:Y:S01]  /*ac10*/  LDL.LU R2, [R1+0x8] ;  /* 0x0000080001027983 */ /* 0x000ea20000300800 */
        /* <DEDUP_REMOVED lines=12> */
.L_x_244:
[----:B------:R-:W-:Y:S05]  /*ace0*/  BSYNC B1 ;  /* 0x0000000000017941 */ /* 0x000fea0003800000 */
.L_x_243:
        /* <DEDUP_REMOVED lines=13> */
.L_x_246:
[----:B------:R-:W-:Y:S05]  /*adc0*/  BSYNC B1 ;  /* 0x0000000000017941 */ /* 0x000fea0003800000 */
.L_x_245:
        /* <DEDUP_REMOVED lines=13> */
.L_x_248:
[----:B------:R-:W-:Y:S05]  /*aea0*/  BSYNC B1 ;  /* 0x0000000000017941 */ /* 0x000fea0003800000 */
.L_x_247:
        /* <DEDUP_REMOVED lines=13> */
.L_x_250:
[----:B------:R-:W-:Y:S05]  /*af80*/  BSYNC B1 ;  /* 0x0000000000017941 */ /* 0x000fea0003800000 */
.L_x_249:
        /* <DEDUP_REMOVED lines=13> */
.L_x_252:
[----:B------:R-:W-:Y:S05]  /*b060*/  BSYNC B1 ;  /* 0x0000000000017941 */ /* 0x000fea0003800000 */
.L_x_251:
        /* <DEDUP_REMOVED lines=13> */
.L_x_254:
[----:B------:R-:W-:Y:S05]  /*b140*/  BSYNC B1 ;  /* 0x0000000000017941 */ /* 0x000fea0003800000 */
.L_x_253:
        /* <DEDUP_REMOVED lines=13> */
.L_x_256:
[----:B------:R-:W-:Y:S05]  /*b220*/  BSYNC B1 ;  /* 0x0000000000017941 */ /* 0x000fea0003800000 */
.L_x_255:
        /* <DEDUP_REMOVED lines=13> */
.L_x_258:
[----:B------:R-:W-:Y:S05]  /*b300*/  BSYNC B1 ;  /* 0x0000000000017941 */ /* 0x000fea0003800000 */
.L_x_257:
        /* <DEDUP_REMOVED lines=13> */
.L_x_260:
[----:B------:R-:W-:Y:S05]  /*b3e0*/  BSYNC B1 ;  /* 0x0000000000017941 */ /* 0x000fea0003800000 */
.L_x_259:
        /* <DEDUP_REMOVED lines=13> */
.L_x_262:
[----:B------:R-:W-:Y:S05]  /*b4c0*/  BSYNC B1 ;  /* 0x0000000000017941 */ /* 0x000fea0003800000 */
.L_x_261:
        /* <DEDUP_REMOVED lines=13> */
.L_x_264:
[----:B------:R-:W-:Y:S05]  /*b5a0*/  BSYNC B1 ;  /* 0x0000000000017941 */ /* 0x000fea0003800000 */
.L_x_263:
        /* <DEDUP_REMOVED lines=13> */
.L_x_266:
[----:B------:R-:W-:Y:S05]  /*b680*/  BSYNC B1 ;  /* 0x0000000000017941 */ /* 0x000fea0003800000 */
.L_x_265:
        /* <DEDUP_REMOVED lines=13> */
.L_x_268:
[----:B------:R-:W-:Y:S05]  /*b760*/  BSYNC B1 ;  /* 0x0000000000017941 */ /* 0x000fea0003800000 */
.L_x_267:
        /* <DEDUP_REMOVED lines=13> */
.L_x_270:
[----:B------:R-:W-:Y:S05]  /*b840*/  BSYNC B1 ;  /* 0x0000000000017941 */ /* 0x000fea0003800000 */
.L_x_269:
        /* <DEDUP_REMOVED lines=13> */
.L_x_272:
[----:B------:R-:W-:Y:S05]  /*b920*/  BSYNC B1 ;  /* 0x0000000000017941 */ /* 0x000fea0003800000 */
.L_x_271:
        /* <DEDUP_REMOVED lines=13> */
.L_x_274:
[----:B------:R-:W-:Y:S05]  /*ba00*/  BSYNC B1 ;  /* 0x0000000000017941 */ /* 0x000fea0003800000 */
.L_x_273:
        /* <DEDUP_REMOVED lines=13> */
.L_x_276:
[----:B------:R-:W-:Y:S05]  /*bae0*/  BSYNC B1 ;  /* 0x0000000000017941 */ /* 0x000fea0003800000 */
.L_x_275:
        /* <DEDUP_REMOVED lines=13> */
.L_x_278:
[----:B------:R-:W-:Y:S05]  /*bbc0*/  BSYNC B1 ;  /* 0x0000000000017941 */ /* 0x000fea0003800000 */
.L_x_277:
        /* <DEDUP_REMOVED lines=13> */
.L_x_280:
[----:B------:R-:W-:Y:S05]  /*bca0*/  BSYNC B1 ;  /* 0x0000000000017941 */ /* 0x000fea0003800000 */
.L_x_279:
        /* <DEDUP_REMOVED lines=13> */
.L_x_282:
[----:B------:R-:W-:Y:S05]  /*bd80*/  BSYNC B1 ;  /* 0x0000000000017941 */ /* 0x000fea0003800000 */
.L_x_281:
        /* <DEDUP_REMOVED lines=13> */
.L_x_284:
[----:B------:R-:W-:Y:S05]  /*be60*/  BSYNC B1 ;  /* 0x0000000000017941 */ /* 0x000fea0003800000 */
.L_x_283:
        /* <DEDUP_REMOVED lines=13> */
.L_x_286:
[----:B------:R-:W-:Y:S05]  /*bf40*/  BSYNC B1 ;  /* 0x0000000000017941 */ /* 0x000fea0003800000 */
.L_x_285:
        /* <DEDUP_REMOVED lines=13> */
.L_x_288:
[----:B------:R-:W-:Y:S05]  /*c020*/  BSYNC B1 ;  /* 0x0000000000017941 */ /* 0x000fea0003800000 */
.L_x_287:
        /* <DEDUP_REMOVED lines=13> */
.L_x_290:
[----:B------:R-:W-:Y:S05]  /*c100*/  BSYNC B1 ;  /* 0x0000000000017941 */ /* 0x000fea0003800000 */
.L_x_289:
        /* <DEDUP_REMOVED lines=13> */
.L_x_292:
[----:B------:R-:W-:Y:S05]  /*c1e0*/  BSYNC B1 ;  /* 0x0000000000017941 */ /* 0x000fea0003800000 */
.L_x_291:
[----:B------:R-:W-:Y:S05]  /*c1f0*/  @P2 BRA `(.L_x_293) ;  /* 0x00000020009c2947 */ /* 0x000fea0003800000 */
[----:B------:R-:W2:Y:S01]  /*c200*/  LDL.LU R2, [R1+0x6c] ;  /* 0x00006c0001027983 */ /* 0x000ea20000300800 */
[----:B-----5:R-:W-:-:S04]  /*c210*/  LOP3.LUT R0, R0, 0xff, RZ, 0xc0, !PT ;  /* 0x000000ff00007812 */ /* 0x020fc800078ec0ff */
[----:B------:R-:W-:-:S05]  /*c220*/  F2FP.F16.E4M3.UNPACK_B R0, R0 ;  /* 0x00000000ff00723e */ /* 0x000fca00020006ff */
[----:B------:R-:W-:-:S05]  /*c230*/  HADD2.F32 R0, -RZ, R0.H0_H0 ;  /* 0x20000000ff007230 */ /* 0x000fca0000004100 */
[----:B------:R-:W-:-:S04]  /*c240*/  FMUL R0, R0, UR21 ;  /* 0x0000001500007c20 */ /* 0x000fc80008400000 */
[----:B--2---:R-:W-:-:S05]  /*c250*/  FFMA R0, R2, UR20, R0 ;  /* 0x0000001402007c23 */ /* 0x004fca0008000000 */
[----:B0-----:R-:W-:-:S05]  /*c260*/  F2FP.SATFINITE.E4M3.F32.PACK_AB_MERGE_C R3, RZ, R0, RZ ;  /* 0x00000000ff03723e */ /* 0x001fca00048070ff */
[----:B------:R0:W-:Y:S01]  /*c270*/  STG.E.U8 desc[UR18][R26.64+0xf9], R3 ;  /* 0x0000f9031a007986 */ /* 0x0001e2000c101112 */
[----:B------:R-:W-:Y:S05]  /*c280*/  BRA `(.L_x_293) ;  /* 0x0000002000787947 */ /* 0x000fea0003800000 */
.L_x_36:
[----:B------:R-:W-:Y:S01]  /*c290*/  ISETP.GE.AND P2, PT, R38, 0x1, PT ;  /* 0x000000012600780c */ /* 0x000fe20003f46270 */
[----:B------:R-:W-:Y:S01]  /*c2a0*/  FMUL R228, R228, UR20 ;  /* 0x00000014e4e47c20 */ /* 0x000fe20008400000 */
[----:B------:R-:W-:Y:S01]  /*c2b0*/  ISETP.GE.AND P1, PT, R38, 0x9, PT ;  /* 0x000000092600780c */ /* 0x000fe20003f26270 */
[----:B------:R-:W-:Y:S01]  /*c2c0*/  FMUL R227, R227, UR20 ;  /* 0x00000014e3e37c20 */ /* 0x000fe20008400000 */
[C---:B------:R-:W-:Y:S01]  /*c2d0*/  ISETP.LT.OR P4, PT, R35.reuse, 0x1, !P2 ;  /* 0x000000012300780c */ /* 0x040fe20005781670 */
[----:B------:R-:W-:Y:S01]  /*c2e0*/  FMUL R226, R226, UR20 ;  /* 0x00000014e2e27c20 */ /* 0x000fe20008400000 */
[C---:B------:R-:W-:Y:S02]  /*c2f0*/  ISETP.LT.OR P5, PT, R35.reuse, 0x2, !P2 ;  /* 0x000000022300780c */ /* 0x040fe400057a1670 */
[----:B------:R-:W-:Y:S02]  /*c300*/  ISETP.LT.OR P6, PT, R35, 0x1, !P1 ;  /* 0x000000012300780c */ /* 0x000fe40004fc1670 */
[----:B------:R-:W-:-:S02]  /*c310*/  F2FP.SATFINITE.E4M3.F32.PACK_AB_MERGE_C R29, RZ, R228, RZ ;  /* 0x000000e4ff1d723e */ /* 0x000fc400048070ff */
[----:B------:R-:W-:Y:S02]  /*c320*/  F2FP.SATFINITE.E4M3.F32.PACK_AB_MERGE_C R227, RZ, R227, RZ ;  /* 0x000000e3ffe3723e */ /* 0x000fe400048070ff */
[----:B------:R-:W-:Y:S01]  /*c330*/  F2FP.SATFINITE.E4M3.F32.PACK_AB_MERGE_C R31, RZ, R226, RZ ;  /* 0x000000e2ff1f723e */ /* 0x000fe200048070ff */
[----:B------:R-:W-:Y:S01]  /*c340*/  FMUL R225, R225, UR20 ;  /* 0x00000014e1e17c20 */ /* 0x000fe20008400000 */
[----:B------:R-:W-:Y:S01]  /*c350*/  FMUL R224, R224, UR20 ;  /* 0x00000014e0e07c20 */ /* 0x000fe20008400000 */
[----:B------:R0:W-:Y:S01]  /*c360*/  @!P4 STG.E.U8 desc[UR18][R24.64], R29 ;  /* 0x0000001d1800c986 */ /* 0x0001e2000c101112 */
[----:B------:R-:W-:-:S03]  /*c370*/  ISETP.LT.OR P4, PT, R35, 0x2, !P1 ;  /* 0x000000022300780c */ /* 0x000fc60004f81670 */
[----:B------:R-:W-:Y:S01]  /*c380*/  @!P5 STG.E.U8 desc[UR18][R24.64+0x1], R227 ;  /* 0x000001e31800d986 */ /* 0x000fe2000c101112 */
[----:B------:R-:W-:-:S03]  /*c390*/  ISETP.LT.OR P5, PT, R35, 0x9, !P2 ;  /* 0x000000092300780c */ /* 0x000fc600057a1670 */
[----:B------:R1:W-:Y:S01]  /*c3a0*/  @!P6 STG.E.U8 desc[UR18][R26.64], R31 ;  /* 0x0000001f1a00e986 */ /* 0x0003e2000c101112 */
[----:B------:R-:W-:Y:S01]  /*c3b0*/  ISETP.LT.OR P6, PT, R35, 0xa, !P2 ;  /* 0x0000000a2300780c */ /* 0x000fe200057c1670 */
[----:B------:R-:W-:Y:S01]  /*c3c0*/  FMUL R223, R223, UR20 ;  /* 0x00000014dfdf7c20 */ /* 0x000fe20008400000 */
[----:B------:R-:W-:Y:S01]  /*c3d0*/  F2FP.SATFINITE.E4M3.F32.PACK_AB_MERGE_C R225, RZ, R225, RZ ;  /* 0x000000e1ffe1723e */ /* 0x000fe200048070ff */
[----:B------:R-:W-:Y:S01]  /*c3e0*/  FMUL R221, R221, UR20 ;  /* 0x00000014dddd7c20 */ /* 0x000fe20008400000 */
[----:B------:R-:W-:Y:S01]  /*c3f0*/  F2FP.SATFINITE.E4M3.F32.PACK_AB_MERGE_C R33, RZ, R224, RZ ;  /* 0x000000e0ff21723e */ /* 0x000fe200048070ff */
[----:B------:R-:W-:Y:S01]  /*c400*/  FMUL R222, R222, UR20 ;  /* 0x00000014dede7c20 */ /* 0x000fe20008400000 */
[----:B------:R-:W-:Y:S01]  /*c410*/  F2FP.SATFINITE.E4M3.F32.PACK_AB_MERGE_C R223, RZ, R223, RZ ;  /* 0x000000dfffdf723e */ /* 0x000fe200048070ff */
[----:B------:R-:W-:Y:S04]  /*c420*/  @!P4 STG.E.U8 desc[UR18][R26.64+0x1], R225 ;  /* 0x000001e11a00c986 */ /* 0x000fe8000c101112 */
[----:B------:R2:W-:Y:S01]  /*c430*/  @!P5 STG.E.U8 desc[UR18][R24.64+0x8], R33 ;  /* 0x000008211800d986 */ /* 0x0005e2000c101112 */
[----:B------:R-:W-:-:S02]  /*c440*/  ISETP.LT.OR P5, PT, R35, 0xa, !P1 ;  /* 0x0000000a2300780c */ /* 0x000fc40004fa1670 */
[C---:B------:R-:W-:Y:S01]  /*c450*/  ISETP.LT.OR P4, PT, R35.reuse, 0x9, !P1 ;  /* 0x000000092300780c */ /* 0x040fe20004f81670 */
[----:B------:R-:W-:Y:S01]  /*c460*/  @!P6 STG.E.U8 desc[UR18][R24.64+0x9], R223 ;  /* 0x000009df1800e986 */ /* 0x000fe2000c101112 */
[----:B------:R-:W-:Y:S01]  /*c470*/  ISETP.LT.OR P6, PT, R35, 0x11, !P2 ;  /* 0x000000112300780c */ /* 0x000fe200057c1670 */
[----:B------:R-:W-:Y:S01]  /*c480*/  FMUL R220, R220, UR20 ;  /* 0x00000014dcdc7c20 */ /* 0x000fe20008400000 */
[----:B------:R-:W-:Y:S01]  /*c490*/  F2FP.SATFINITE.E4M3.F32.PACK_AB_MERGE_C R221, RZ, R221, RZ ;  /* 0x000000ddffdd723e */ /* 0x000fe200048070ff */
[----:B------:R-:W-:Y:S01]  /*c4a0*/  FMUL R219, R219, UR20 ;  /* 0x00000014dbdb7c20 */ /* 0x000fe20008400000 */
[----:B0-----:R-:W-:Y:S01]  /*c4b0*/  F2FP.SATFINITE.E4M3.F32.PACK_AB_MERGE_C R29, RZ, R222, RZ ;  /* 0x000000deff1d723e */ /* 0x001fe200048070ff */
[----:B------:R-:W-:Y:S01]  /*c4c0*/  FMUL R218, R218, UR20 ;  /* 0x00000014dada7c20 */ /* 0x000fe20008400000 */
[----:B-1----:R-:W-:Y:S01]  /*c4d0*/  F2FP.SATFINITE.E4M3.F32.PACK_AB_MERGE_C R31, RZ, R220, RZ ;  /* 0x000000dcff1f723e */ /* 0x002fe200048070ff */
[----:B------:R-:W-:Y:S01]  /*c4e0*/  FMUL R217, R217, UR20 ;  /* 0x00000014d9d97c20 */ /* 0x000fe20008400000 */
[----:B------:R-:W-:Y:S01]  /*c4f0*/  FMUL R215, R215, UR20 ;  /* 0x00000014d7d77c20 */ /* 0x000fe20008400000 */
[----:B------:R-:W-:Y:S01]  /*c500*/  @!P5 STG.E.U8 desc[UR18][R26.64+0x9], R221 ;  /* 0x000009dd1a00d986 */ /* 0x000fe2000c101112 */
[----:B------:R-:W-:-:S03]  /*c510*/  ISETP.LT.OR P5, PT, R35, 0x12, !P2 ;  /* 0x000000122300780c */ /* 0x000fc600057a1670 */
[----:B------:R0:W-:Y:S01]  /*c520*/  @!P4 STG.E.U8 desc[UR18][R26.64+0x8], R29 ;  /* 0x0000081d1a00c986 */ /* 0x0001e2000c101112 */
[----:B------:R-:W-:-:S03]  /*c530*/  ISETP.LT.OR P4, PT, R35, 0x11, !P1 ;  /* 0x000000112300780c */ /* 0x000fc60004f81670 */
[----:B------:R1:W-:Y:S01]  /*c540*/  @!P6 STG.E.U8 desc[UR18][R24.64+0x10], R31 ;  /* 0x0000101f1800e986 */ /* 0x0003e2000c101112 */
[C---:B------:R-:W-:Y:S02]  /*c550*/  ISETP.LT.OR P6, PT, R35.reuse, 0x12, !P1 ;  /* 0x000000122300780c */ /* 0x040fe40004fc1670 */
[----:B------:R-:W-:Y:S01]  /*c560*/  F2FP.SATFINITE.E4M3.F32.PACK_AB_MERGE_C R219, RZ, R219, RZ ;  /* 0x000000dbffdb723e */ /* 0x000fe200048070ff */
[----:B------:R-:W-:Y:S01]  /*c570*/  FMUL R216, R216, UR20 ;  /* 0x00000014d8d87c20 */ /* 0x000fe20008400000 */
[----:B--2---:R-:W-:Y:S01]  /*c580*/  F2FP.SATFINITE.E4M3.F32.PACK_AB_MERGE_C R33, RZ, R218, RZ ;  /* 0x000000daff21723e */ /* 0x004fe200048070ff */
[----:B------:R-:W-:Y:S01]  /*c590*/  FMUL R214, R214, UR20 ;  /* 0x00000014d6d67c20 */ /* 0x000fe20008400000 */
[----:B------:R-:W-:Y:S01]  /*c5a0*/  F2FP.SATFINITE.E4M3.F32.PACK_AB_MERGE_C R217, RZ, R217, RZ ;  /* 0x000000d9ffd9723e */ /* 0x000fe200048070ff */
[----:B------:R-:W-:Y:S01]  /*c5b0*/  @!P5 STG.E.U8 desc[UR18][R24.64+0x11], R219 ;  /* 0x000011db1800d986 */ /* 0x000fe2000c101112 */
[----:B------:R-:W-:-:S03]  /*c5c0*/  ISETP.LT.OR P5, PT, R35, 0x1a, !P2 ;  /* 0x0000001a2300780c */ /* 0x000fc600057a1670 */
[----:B------:R2:W-:Y:S01]  /*c5d0*/  @!P4 STG.E.U8 desc[UR18][R26.64+0x10], R33 ;  /* 0x000010211a00c986 */ /* 0x0005e2000c101112 */
[----:B------:R-:W-:-:S03]  /*c5e0*/  ISETP.LT.OR P4, PT, R35, 0x19, !P2 ;  /* 0x000000192300780c */ /* 0x000fc60005781670 */
[----:B------:R-:W-:Y:S01]  /*c5f0*/  @!P6 STG.E.U8 desc[UR18][R26.64+0x11], R217 ;  /* 0x000011d91a00e986 */ /* 0x000fe2000c101112 */
[----:B------:R-:W-:Y:S02]  /*c600*/  ISETP.LT.OR P6, PT, R35, 0x19, !P1 ;  /* 0x000000192300780c */ /* 0x000fe40004fc1670 */
[----:B------:R-:W-:Y:S01]  /*c610*/  F2FP.SATFINITE.E4M3.F32.PACK_AB_MERGE_C R215, RZ, R215, RZ ;  /* 0x000000d7ffd7723e */ /* 0x000fe200048070ff */
[----:B------:R-:W-:Y:S01]  /*c620*/  FMUL R213, R213, UR20 ;  /* 0x00000014d5d57c20 */ /* 0x000fe20008400000 */
[----:B0-----:R-:W-:Y:S01]  /*c630*/  F2FP.SATFINITE.E4M3.F32.PACK_AB_MERGE_C R29, RZ, R216, RZ ;  /* 0x000000d8ff1d723e */ /* 0x001fe200048070ff */
[----:B------:R-:W-:Y:S01]  /*c640*/  FMUL R212, R212, UR20 ;  /* 0x00000014d4d47c20 */ /* 0x000fe20008400000 */
[----:B-1----:R-:W-:Y:S01]  /*c650*/  F2FP.SATFINITE.E4M3.F32.PACK_AB_MERGE_C R31, RZ, R214, RZ ;  /* 0x000000d6ff1f723e */ /* 0x002fe200048070ff */
[----:B------:R-:W-:Y:S01]  /*c660*/  @!P5 STG.E.U8 desc[UR18][R24.64+0x19], R215 ;  /* 0x000019d71800d986 */ /* 0x000fe2000c101112 */
[----:B------:R-:W-:-:S03]  /*c670*/  ISETP.LT.OR P5, PT, R35, 0x1a, !P1 ;  /* 0x0000001a2300780c */ /* 0x000fc60004fa1670 */
[----:B------:R0:W-:Y:S01]  /*c680*/  @!P4 STG.E.U8 desc[UR18][R24.64+0x18], R29 ;  /* 0x0000181d1800c986 */ /* 0x0001e2000c101112 */
[----:B------:R-:W-:-:S03]  /*c690*/  ISETP.LT.OR P4, PT, R35, 0x21, !P2 ;  /* 0x000000212300780c */ /* 0x000fc60005781670 */
[----:B------:R1:W-:Y:S01]  /*c6a0*/  @!P6 STG.E.U8 desc[UR18][R26.64+0x18], R31 ;  /* 0x0000181f1a00e986 */ /* 0x0003e2000c101112 */
[----:B------:R-:W-:Y:S01]  /*c6b0*/  ISETP.LT.OR P6, PT, R35, 0x22, !P2 ;  /* 0x000000222300780c */ /* 0x000fe200057c1670 */
[----:B------:R-:W-:Y:S01]  /*c6c0*/  FMUL R211, R211, UR20 ;  /* 0x00000014d3d37c20 */ /* 0x000fe20008400000 */
        /* <DEDUP_REMOVED lines=51> */
[----:B------:R-:W2:Y:S01]  /*ca00*/  LDL.LU R226, [R1+0xc] ;  /* 0x00000c0001e27983 */ /* 0x000ea20000300800 */
[----:B------:R-:W-:-:S03]  /*ca10*/  F2FP.SATFINITE.E4M3.F32.PACK_AB_MERGE_C R199, RZ, R199, RZ ;  /* 0x000000c7ffc7723e */ /* 0x000fc600048070ff */
[----:B------:R-:W-:Y:S01]  /*ca20*/  @!P5 STG.E.U8 desc[UR18][R26.64+0x31], R201 ;  /* 0x000031c91a00d986 */ /* 0x000fe2000c101112 */
[----:B------:R-:W-:-:S03]  /*ca30*/  ISETP.LT.OR P5, PT, R35, 0x3a, !P1 ;  /* 0x0000003a2300780c */ /* 0x000fc60004fa1670 */
[----:B------:R3:W-:Y:S01]  /*ca40*/  @!P4 STG.E.U8 desc[UR18][R24.64+0x38], R33 ;  /* 0x000038211800c986 */ /* 0x0007e2000c101112 */
[----:B------:R-:W-:-:S03]  /*ca50*/  ISETP.LT.OR P4, PT, R35, 0x39, !P1 ;  /* 0x000000392300780c */ /* 0x000fc60004f81670 */
[----:B------:R-:W-:Y:S01]  /*ca60*/  @!P6 STG.E.U8 desc[UR18][R24.64+0x39], R199 ;  /* 0x000039c71800e986 */ /* 0x000fe2000c101112 */
[----:B------:R-:W-:Y:S01]  /*ca70*/  ISETP.LT.OR P6, PT, R35, 0x41, !P2 ;  /* 0x000000412300780c */ /* 0x000fe200057c1670 */
[----:B------:R-:W-:Y:S01]  /*ca80*/  FMUL R198, R198, UR20 ;  /* 0x00000014c6c67c20 */ /* 0x000fe20008400000 */
[----:B------:R-:W-:Y:S01]  /*ca90*/  FMUL R196, R196, UR20 ;  /* 0x00000014c4c47c20 */ /* 0x000fe20008400000 */
[----:B------:R-:W4:Y:S01]  /*caa0*/  LDL.LU R227, [R1+0x8] ;  /* 0x0000080001e37983 */ /* 0x000f220000300800 */
[----:B------:R-:W-:-:S03]  /*cab0*/  F2FP.SATFINITE.E4M3.F32.PACK_AB_MERGE_C R197, RZ, R197, RZ ;  /* 0x000000c5ffc5723e */ /* 0x000fc600048070ff */
[----:B------:R-:W2:Y:S01]  /*cac0*/  LDL.LU R224, [R1+0x4] ;  /* 0x0000040001e07983 */ /* 0x000ea20000300800 */
[----:B0-----:R-:W-:-:S03]  /*cad0*/  F2FP.SATFINITE.E4M3.F32.PACK_AB_MERGE_C R29, RZ, R198, RZ ;  /* 0x000000c6ff1d723e */ /* 0x001fc600048070ff */
[----:B------:R-:W4:Y:S01]  /*cae0*/  LDL.LU R225, [R1] ;  /* 0x0000000001e17983 */ /* 0x000f220000300800 */
[----:B-1----:R-:W-:-:S03]  /*caf0*/  F2FP.SATFINITE.E4M3.F32.PACK_AB_MERGE_C R31, RZ, R196, RZ ;  /* 0x000000c4ff1f723e */ /* 0x002fc600048070ff */
[----:B------:R-:W-:Y:S01]  /*cb00*/  @!P5 STG.E.U8 desc[UR18][R26.64+0x39], R197 ;  /* 0x000039c51a00d986 */ /* 0x000fe2000c101112 */
[----:B------:R-:W-:Y:S01]  /*cb10*/  ISETP.LT.OR P5, PT, R35, 0x42, !P2 ;  /* 0x000000422300780c */ /* 0x000fe200057a1670 */
[----:B------:R-:W-:Y:S02]  /*cb20*/  FMUL R195, R195, UR20 ;  /* 0x00000014c3c37c20 */ /* 0x000fe40008400000 */
[----:B------:R0:W-:Y:S01]  /*cb30*/  @!P4 STG.E.U8 desc[UR18][R26.64+0x38], R29 ;  /* 0x0000381d1a00c986 */ /* 0x0001e2000c101112 */
[----:B------:R-:W-:-:S03]  /*cb40*/  ISETP.LT.OR P4, PT, R35, 0x41, !P1 ;  /* 0x000000412300780c */ /* 0x000fc60004f81670 */
[----:B------:R1:W-:Y:S01]  /*cb50*/  @!P6 STG.E.U8 desc[UR18][R24.64+0x40], R31 ;  /* 0x0000401f1800e986 */ /* 0x0003e2000c101112 */
[----:B------:R-:W-:Y:S01]  /*cb60*/  ISETP.LT.OR P6, PT, R35, 0x42, !P1 ;  /* 0x000000422300780c */ /* 0x000fe20004fc1670 */
[----:B------:R-:W-:Y:S01]  /*cb70*/  FMUL R194, R194, UR20 ;  /* 0x00000014c2c27c20 */ /* 0x000fe20008400000 */
[----:B------:R-:W-:Y:S01]  /*cb80*/  FMUL R193, R193, UR20 ;  /* 0x00000014c1c17c20 */ /* 0x000fe20008400000 */
[----:B------:R-:W-:Y:S01]  /*cb90*/  F2FP.SATFINITE.E4M3.F32.PACK_AB_MERGE_C R195, RZ, R195, RZ ;  /* 0x000000c3ffc3723e */ /* 0x000fe200048070ff */
[----:B------:R-:W-:Y:S01]  /*cba0*/  FMUL R191, R191, UR20 ;  /* 0x00000014bfbf7c20 */ /* 0x000fe20008400000 */
[----:B------:R-:W-:Y:S01]  /*cbb0*/  FMUL R192, R192, UR20 ;  /* 0x00000014c0c07c20 */ /* 0x000fe20008400000 */
[----:B---3--:R-:W-:Y:S01]  /*cbc0*/  F2FP.SATFINITE.E4M3.F32.PACK_AB_MERGE_C R33, RZ, R194, RZ ;  /* 0x000000c2ff21723e */ /* 0x008fe200048070ff */
        /* <DEDUP_REMOVED lines=178> */
[----:B0-----:R-:W-:Y:S01]  /*d6f0*/  F2FP.SATFINITE.E4M3.F32.PACK_AB_MERGE_C R29, RZ, R22, RZ ;  /* 0x00000016ff1d723e */ /* 0x001fe200048070ff */
[----:B------:R-:W-:Y:S01]  /*d700*/  FMUL R18, R18, UR20 ;  /* 0x0000001412127c20 */ /* 0x000fe20008400000 */
[----:B-1----:R-:W-:Y:S01]  /*d710*/  F2FP.SATFINITE.E4M3.F32.PACK_AB_MERGE_C R31, RZ, R20, RZ ;  /* 0x00000014ff1f723e */ /* 0x002fe200048070ff */
[----:B------:R0:W-:Y:S01]  /*d720*/  @!P5 STG.E.U8 desc[UR18][R26.64+0x99], R21 ;  /* 0x000099151a00d986 */ /* 0x0001e2000c101112 */
[----:B------:R-:W-:-:S03]  /*d730*/  ISETP.LT.OR P5, PT, R35, 0xa2, !P2 ;  /* 0x000000a22300780c */ /* 0x000fc600057a1670 */
[----:B------:R-:W-:Y:S01]  /*d740*/  @!P4 STG.E.U8 desc[UR18][R26.64+0x98], R29 ;  /* 0x0000981d1a00c986 */ /* 0x000fe2000c101112 */
[----:B------:R-:W-:-:S03]  /*d750*/  ISETP.LT.OR P4, PT, R35, 0xa1, !P1 ;  /* 0x000000a12300780c */ /* 0x000fc60004f81670 */
[----:B------:R-:W-:Y:S01]  /*d760*/  @!P6 STG.E.U8 desc[UR18][R24.64+0xa0], R31 ;  /* 0x0000a01f1800e986 */ /* 0x000fe2000c101112 */
[----:B------:R-:W-:Y:S01]  /*d770*/  ISETP.LT.OR P6, PT, R35, 0xa2, !P1 ;  /* 0x000000a22300780c */ /* 0x000fe20004fc1670 */
[----:B------:R-:W-:Y:S01]  /*d780*/  FMUL R17, R17, UR20 ;  /* 0x0000001411117c20 */ /* 0x000fe20008400000 */
[----:B------:R-:W-:Y:S01]  /*d790*/  F2FP.SATFINITE.E4M3.F32.PACK_AB_MERGE_C R19, RZ, R19, RZ ;  /* 0x00000013ff13723e */ /* 0x000fe200048070ff */
[----:B------:R-:W-:Y:S01]  /*d7a0*/  FMUL R15, R15, UR20 ;  /* 0x000000140f0f7c20 */ /* 0x000fe20008400000 */
[----:B---3--:R-:W-:Y:S01]  /*d7b0*/  F2FP.SATFINITE.E4M3.F32.PACK_AB_MERGE_C R23, RZ, R18, RZ ;  /* 0x00000012ff17723e */ /* 0x008fe200048070ff */
[----:B------:R-:W-:Y:S01]  /*d7c0*/  FMUL R16, R16, UR20 ;  /* 0x0000001410107c20 */ /* 0x000fe20008400000 */
[----:B------:R-:W-:Y:S01]  /*d7d0*/  F2FP.SATFINITE.E4M3.F32.PACK_AB_MERGE_C R17, RZ, R17, RZ ;  /* 0x00000011ff11723e */ /* 0x000fe200048070ff */
        /* <DEDUP_REMOVED lines=34> */
[----:B------:R-:W2:Y:S01]  /*da00*/  LDL.LU R223, [R1+0x14] ;  /* 0x0000140001df7983 */ /* 0x000ea20000300800 */
[----:B-1----:R-:W-:-:S03]  /*da10*/  F2FP.SATFINITE.E4M3.F32.PACK_AB_MERGE_C R13, RZ, R8, RZ ;  /* 0x00000008ff0d723e */ /* 0x002fc600048070ff */
        /* <DEDUP_REMOVED lines=8> */
[----:B------:R-:W2:Y:S01]  /*daa0*/  LDL.LU R222, [R1+0x10] ;  /* 0x0000100001de7983 */ /* 0x000ea20000300800 */
[----:B------:R-:W-:Y:S01]  /*dab0*/  FMUL R6, R6, UR20 ;  /* 0x0000001406067c20 */ /* 0x000fe20008400000 */
[----:B-----5:R-:W-:Y:S01]  /*dac0*/  FMUL R2, R2, UR20 ;  /* 0x0000001402027c20 */ /* 0x020fe20008400000 */
[----:B------:R-:W-:Y:S01]  /*dad0*/  F2FP.SATFINITE.E4M3.F32.PACK_AB_MERGE_C R5, RZ, R5, RZ ;  /* 0x00000005ff05723e */ /* 0x000fe200048070ff */
[----:B------:R1:W-:Y:S01]  /*dae0*/  @!P5 STG.E.U8 desc[UR18][R24.64+0xb9], R7 ;  /* 0x0000b9071800d986 */ /* 0x0003e2000c101112 */
[----:B------:R-:W-:Y:S01]  /*daf0*/  FMUL R3, R3, UR20 ;  /* 0x0000001403037c20 */ /* 0x000fe20008400000 */
[----:B---3--:R-:W-:Y:S01]  /*db00*/  F2FP.SATFINITE.E4M3.F32.PACK_AB_MERGE_C R11, RZ, R6, RZ ;  /* 0x00000006ff0b723e */ /* 0x008fe200048070ff */
[----:B------:R-:W-:Y:S01]  /*db10*/  FMUL R0, R0, UR20 ;  /* 0x0000001400007c20 */ /* 0x000fe20008400000 */
[----:B------:R-:W3:Y:S01]  /*db20*/  LDL.LU R221, [R1+0x18] ;  /* 0x0000180001dd7983 */ /* 0x000ee20000300800 */
[----:B------:R-:W-:Y:S01]  /*db30*/  ISETP.LT.OR P5, PT, R35, 0xc2, !P2 ;  /* 0x000000c22300780c */ /* 0x000fe200057a1670 */
[----:B------:R-:W-:Y:S01]  /*db40*/  FMUL R4, R4, UR20 ;  /* 0x0000001404047c20 */ /* 0x000fe20008400000 */
[----:B0-----:R-:W-:Y:S01]  /*db50*/  F2FP.SATFINITE.E4M3.F32.PACK_AB_MERGE_C R13, RZ, R3, RZ ;  /* 0x00000003ff0d723e */ /* 0x001fe200048070ff */
[----:B------:R0:W-:Y:S01]  /*db60*/  @!P6 STG.E.U8 desc[UR18][R26.64+0xb9], R5 ;  /* 0x0000b9051a00e986 */ /* 0x0001e2000c101112 */
[----:B-1----:R-:W-:Y:S01]  /*db70*/  F2FP.SATFINITE.E4M3.F32.PACK_AB_MERGE_C R7, RZ, R2, RZ ;  /* 0x00000002ff07723e */ /* 0x002fe200048070ff */
[----:B----4-:R-:W-:-:S02]  /*db80*/  FMUL R2, R225, UR20 ;  /* 0x00000014e1027c20 */ /* 0x010fc40008400000 */
[----:B------:R1:W-:Y:S01]  /*db90*/  @!P4 STG.E.U8 desc[UR18][R26.64+0xb8], R11 ;  /* 0x0000b80b1a00c986 */ /* 0x0003e2000c101112 */
[----:B--2---:R-:W-:Y:S01]  /*dba0*/  FMUL R3, R224, UR20 ;  /* 0x00000014e0037c20 */ /* 0x004fe20008400000 */
[----:B------:R-:W-:Y:S02]  /*dbb0*/  ISETP.LT.OR P4, PT, R35, 0xc1, !P2 ;  /* 0x000000c12300780c */ /* 0x000fe40005781670 */
[----:B------:R-:W2:Y:S01]  /*dbc0*/  LDL.LU R225, [R1+0x1c] ;  /* 0x00001c0001e17983 */ /* 0x000ea20000300800 */
[----:B------:R-:W-:Y:S02]  /*dbd0*/  F2FP.SATFINITE.E4M3.F32.PACK_AB_MERGE_C R9, RZ, R4, RZ ;  /* 0x00000004ff09723e */ /* 0x000fe400048070ff */
[----:B0-----:R-:W-:Y:S01]  /*dbe0*/  F2FP.SATFINITE.E4M3.F32.PACK_AB_MERGE_C R5, RZ, R0, RZ ;  /* 0x00000000ff05723e */ /* 0x001fe200048070ff */
[----:B------:R-:W4:Y:S01]  /*dbf0*/  LDL.LU R224, [R1+0x20] ;  /* 0x0000200001e07983 */ /* 0x000f220000300800 */
[----:B------:R-:W-:Y:S01]  /*dc00*/  FMUL R0, R227, UR20 ;  /* 0x00000014e3007c20 */ /* 0x000fe20008400000 */
[----:B------:R-:W-:-:S02]  /*dc10*/  ISETP.LT.OR P6, PT, R35, 0xc1, !P1 ;  /* 0x000000c12300780c */ /* 0x000fc40004fc1670 */
[----:B-1----:R-:W-:Y:S01]  /*dc20*/  F2FP.SATFINITE.E4M3.F32.PACK_AB_MERGE_C R11, RZ, R2, RZ ;  /* 0x00000002ff0b723e */ /* 0x002fe200048070ff */
[----:B------:R-:W4:Y:S01]  /*dc30*/  LDL.LU R227, [R1+0x24] ;  /* 0x0000240001e37983 */ /* 0x000f220000300800 */
[----:B------:R-:W-:-:S03]  /*dc40*/  FMUL R2, R226, UR20 ;  /* 0x00000014e2027c20 */ /* 0x000fc60008400000 */
[----:B------:R-:W4:Y:S04]  /*dc50*/  LDL.LU R226, [R1+0x28] ;  /* 0x0000280001e27983 */ /* 0x000f280000300800 */
[----:B------:R-:W-:Y:S01]  /*dc60*/  @!P5 STG.E.U8 desc[UR18][R24.64+0xc1], R13 ;  /* 0x0000c10d1800d986 */ /* 0x000fe2000c101112 */
[----:B------:R-:W-:-:S03]  /*dc70*/  ISETP.LT.OR P5, PT, R35, 0xc2, !P1 ;  /* 0x000000c22300780c */ /* 0x000fc60004fa1670 */
[----:B------:R0:W-:Y:S01]  /*dc80*/  @!P4 STG.E.U8 desc[UR18][R24.64+0xc0], R9 ;  /* 0x0000c0091800c986 */ /* 0x0001e2000c101112 */
[----:B------:R-:W-:-:S03]  /*dc90*/  ISETP.LT.OR P4, PT, R35, 0xc9, !P2 ;  /* 0x000000c92300780c */ /* 0x000fc60005781670 */
[----:B------:R1:W-:Y:S01]  /*dca0*/  @!P6 STG.E.U8 desc[UR18][R26.64+0xc0], R7 ;  /* 0x0000c0071a00e986 */ /* 0x0003e2000c101112 */
[----:B------:R-:W-:-:S03]  /*dcb0*/  ISETP.LT.OR P6, PT, R35, 0xca, !P2 ;  /* 0x000000ca2300780c */ /* 0x000fc600057c1670 */
[----:B------:R-:W4:Y:S04]  /*dcc0*/  LDL.LU R220, [R1+0x2c] ;  /* 0x00002c0001dc7983 */ /* 0x000f280000300800 */
[----:B------:R3:W-:Y:S01]  /*dcd0*/  @!P5 STG.E.U8 desc[UR18][R26.64+0xc1], R5 ;  /* 0x0000c1051a00d986 */ /* 0x0007e2000c101112 */
[----:B0-----:R-:W-:-:S03]  /*dce0*/  F2FP.SATFINITE.E4M3.F32.PACK_AB_MERGE_C R9, RZ, R3, RZ ;  /* 0x00000003ff09723e */ /* 0x001fc600048070ff */
[----:B------:R-:W-:Y:S01]  /*dcf0*/  @!P4 STG.E.U8 desc[UR18][R24.64+0xc8], R11 ;  /* 0x0000c80b1800c986 */ /* 0x000fe2000c101112 */
[----:B------:R-:W-:Y:S02]  /*dd00*/  ISETP.LT.OR P4, PT, R35, 0xc9, !P1 ;  /* 0x000000c92300780c */ /* 0x000fe40004f81670 */
[----:B-1----:R-:W-:Y:S02]  /*dd10*/  F2FP.SATFINITE.E4M3.F32.PACK_AB_MERGE_C R7, RZ, R0, RZ ;  /* 0x00000000ff07723e */ /* 0x002fe400048070ff */
[----:B------:R-:W-:Y:S01]  /*dd20*/  F2FP.SATFINITE.E4M3.F32.PACK_AB_MERGE_C R13, RZ, R2, RZ ;  /* 0x00000002ff0d723e */ /* 0x000fe200048070ff */
[----:B------:R0:W-:Y:S08]  /*dd30*/  @!P6 STG.E.U8 desc[UR18][R24.64+0xc9], R9 ;  /* 0x0000c9091800e986 */ /* 0x0001f0000c101112 */
[----:B------:R1:W-:Y:S01]  /*dd40*/  @!P4 STG.E.U8 desc[UR18][R26.64+0xc8], R7 ;  /* 0x0000c8071a00c986 */ /* 0x0003e2000c101112 */
[----:B------:R-:W-:Y:S01]  /*dd50*/  FMUL R0, R223, UR20 ;  /* 0x00000014df007c20 */ /* 0x000fe20008400000 */
[----:B------:R-:W-:-:S02]  /*dd60*/  FMUL R3, R222, UR20 ;  /* 0x00000014de037c20 */ /* 0x000fc40008400000 */
[----:B------:R-:W4:Y:S03]  /*dd70*/  LDL.LU R222, [R1+0x30] ;  /* 0x0000300001de7983 */ /* 0x000f260000300800 */
[----:B---3--:R-:W-:Y:S01]  /*dd80*/  F2FP.SATFINITE.E4M3.F32.PACK_AB_MERGE_C R5, RZ, R3, RZ ;  /* 0x00000003ff05723e */ /* 0x008fe200048070ff */
[----:B------:R-:W3:Y:S01]  /*dd90*/  LDL.LU R223, [R1+0x34] ;  /* 0x0000340001df7983 */ /* 0x000ee20000300800 */
[----:B------:R-:W-:Y:S01]  /*dda0*/  FMUL R2, R221, UR20 ;  /* 0x00000014dd027c20 */ /* 0x000fe20008400000 */
[----:B0-----:R-:W-:-:S04]  /*ddb0*/  F2FP.SATFINITE.E4M3.F32.PACK_AB_MERGE_C R9, RZ, R0, RZ ;  /* 0x00000000ff09723e */ /* 0x001fc800048070ff */
[----:B------:R-:W-:Y:S01]  /*ddc0*/  F2FP.SATFINITE.E4M3.F32.PACK_AB_MERGE_C R11, RZ, R2, RZ ;  /* 0x00000002ff0b723e */ /* 0x000fe200048070ff */
[----:B--2---:R-:W-:Y:S02]  /*ddd0*/  FMUL R3, R225, UR20 ;  /* 0x00000014e1037c20 */ /* 0x004fe40008400000 */
[----:B------:R-:W2:Y:S01]  /*dde0*/  LDL.LU R225, [R1+0x38] ;  /* 0x0000380001e17983 */ /* 0x000ea20000300800 */
[----:B----4-:R-:W-:Y:S02]  /*ddf0*/  FMUL R0, R224, UR20 ;  /* 0x00000014e0007c20 */ /* 0x010fe40008400000 */
[----:B-1----:R-:W-:Y:S01]  /*de00*/  F2FP.SATFINITE.E4M3.F32.PACK_AB_MERGE_C R7, RZ, R3, RZ ;  /* 0x00000003ff07723e */ /* 0x002fe200048070ff */
[----:B------:R-:W4:Y:S01]  /*de10*/  LDL.LU R224, [R1+0x3c] ;  /* 0x00003c0001e07983 */ /* 0x000f220000300800 */
[----:B------:R-:W-:-:S03]  /*de20*/  FMUL R2, R227, UR20 ;  /* 0x00000014e3027c20 */ /* 0x000fc60008400000 */
[----:B------:R-:W4:Y:S01]  /*de30*/  LDL.LU R227, [R1+0x40] ;  /* 0x0000400001e37983 */ /* 0x000f220000300800 */
[----:B------:R-:W-:-:S03]  /*de40*/  FMUL R3, R226, UR20 ;  /* 0x00000014e2037c20 */ /* 0x000fc60008400000 */
[----:B------:R-:W4:Y:S01]  /*de50*/  LDL.LU R226, [R1+0x44] ;  /* 0x0000440001e27983 */ /* 0x000f220000300800 */
[C---:B------:R-:W-:Y:S02]  /*de60*/  ISETP.LT.OR P5, PT, R35.reuse, 0xca, !P1 ;  /* 0x000000ca2300780c */ /* 0x040fe40004fa1670 */
[C---:B------:R-:W-:Y:S01]  /*de70*/  ISETP.LT.OR P6, PT, R35.reuse, 0xd1, !P2 ;  /* 0x000000d12300780c */ /* 0x040fe200057c1670 */
[----:B------:R-:W4:Y:S01]  /*de80*/  LDL.LU R219, [R1+0x48] ;  /* 0x0000480001db7983 */ /* 0x000f220000300800 */
[----:B------:R-:W-:-:S03]  /*de90*/  ISETP.LT.OR P4, PT, R35, 0xd1, !P1 ;  /* 0x000000d12300780c */ /* 0x000fc60004f81670 */
[----:B------:R-:W4:Y:S04]  /*dea0*/  LDL.LU R218, [R1+0x4c] ;  /* 0x00004c0001da7983 */ /* 0x000f280000300800 */
[----:B------:R-:W4:Y:S04]  /*deb0*/  LDL.LU R221, [R1+0x50] ;  /* 0x0000500001dd7983 */ /* 0x000f280000300800 */
[----:B------:R0:W-:Y:S01]  /*dec0*/  @!P5 STG.E.U8 desc[UR18][R26.64+0xc9], R13 ;  /* 0x0000c90d1a00d986 */ /* 0x0001e2000c101112 */
[----:B------:R-:W-:-:S03]  /*ded0*/  ISETP.LT.OR P5, PT, R35, 0xd2, !P2 ;  /* 0x000000d22300780c */ /* 0x000fc600057a1670 */
[----:B------:R1:W-:Y:S01]  /*dee0*/  @!P6 STG.E.U8 desc[UR18][R24.64+0xd0], R5 ;  /* 0x0000d0051800e986 */ /* 0x0003e2000c101112 */
[----:B------:R-:W-:Y:S02]  /*def0*/  ISETP.LT.OR P6, PT, R35, 0xd2, !P1 ;  /* 0x000000d22300780c */ /* 0x000fe40004fc1670 */
[----:B0-----:R-:W-:-:S07]  /*df00*/  F2FP.SATFINITE.E4M3.F32.PACK_AB_MERGE_C R13, RZ, R2, RZ ;  /* 0x00000002ff0d723e */ /* 0x001fce00048070ff */
[----:B------:R0:W-:Y:S01]  /*df10*/  @!P5 STG.E.U8 desc[UR18][R24.64+0xd1], R9 ;  /* 0x0000d1091800d986 */ /* 0x0001e2000c101112 */
[C---:B------:R-:W-:Y:S02]  /*df20*/  ISETP.LT.OR P5, PT, R35.reuse, 0xda, !P2 ;  /* 0x000000da2300780c */ /* 0x040fe400057a1670 */
[----:B-1----:R-:W-:Y:S01]  /*df30*/  F2FP.SATFINITE.E4M3.F32.PACK_AB_MERGE_C R5, RZ, R0, RZ ;  /* 0x00000000ff05723e */ /* 0x002fe200048070ff */
[----:B------:R-:W-:Y:S01]  /*df40*/  @!P4 STG.E.U8 desc[UR18][R26.64+0xd0], R11 ;  /* 0x0000d00b1a00c986 */ /* 0x000fe2000c101112 */
[C---:B------:R-:W-:Y:S01]  /*df50*/  ISETP.LT.OR P4, PT, R35.reuse, 0xd9, !P2 ;  /* 0x000000d92300780c */ /* 0x040fe20005781670 */
[----:B------:R-:W-:Y:S02]  /*df60*/  FMUL R0, R220, UR20 ;  /* 0x00000014dc007c20 */ /* 0x000fe40008400000 */
[----:B------:R1:W-:Y:S01]  /*df70*/  @!P6 STG.E.U8 desc[UR18][R26.64+0xd1], R7 ;  /* 0x0000d1071a00e986 */ /* 0x0003e2000c101112 */
[----:B------:R-:W-:-:S03]  /*df80*/  ISETP.LT.OR P6, PT, R35, 0xd9, !P1 ;  /* 0x000000d92300780c */ /* 0x000fc60004fc1670 */
[----:B------:R-:W4:Y:S01]  /*df90*/  LDL.LU R220, [R1+0x54] ;  /* 0x0000540001dc7983 */ /* 0x000f220000300800 */
[----:B0-----:R-:W-:-:S03]  /*dfa0*/  F2FP.SATFINITE.E4M3.F32.PACK_AB_MERGE_C R9, RZ, R3, RZ ;  /* 0x00000003ff09723e */ /* 0x001fc600048070ff */
[----:B------:R-:W-:Y:S01]  /*dfb0*/  @!P5 STG.E.U8 desc[UR18][R24.64+0xd9], R13 ;  /* 0x0000d90d1800d986 */ /* 0x000fe2000c101112 */
[----:B-1----:R-:W-:-:S03]  /*dfc0*/  F2FP.SATFINITE.E4M3.F32.PACK_AB_MERGE_C R7, RZ, R0, RZ ;  /* 0x00000000ff07723e */ /* 0x002fc600048070ff */
[----:B------:R0:W-:Y:S04]  /*dfd0*/  @!P4 STG.E.U8 desc[UR18][R24.64+0xd8], R5 ;  /* 0x0000d8051800c986 */ /* 0x0001e8000c101112 */
[----:B------:R1:W-:Y:S01]  /*dfe0*/  @!P6 STG.E.U8 desc[UR18][R26.64+0xd8], R9 ;  /* 0x0000d8091a00e986 */ /* 0x0003e2000c101112 */
[----:B------:R-:W-:-:S03]  /*dff0*/  FMUL R2, R222, UR20 ;  /* 0x00000014de027c20 */ /* 0x000fc60008400000 */
[----:B------:R-:W4:Y:S01]  /*e000*/  LDL.LU R222, [R1+0x58] ;  /* 0x0000580001de7983 */ /* 0x000f220000300800 */
[----:B---3--:R-:W-:Y:S01]  /*e010*/  FMUL R3, R223, UR20 ;  /* 0x00000014df037c20 */ /* 0x008fe20008400000 */
[----:B------:R-:W-:Y:S02]  /*e020*/  F2FP.SATFINITE.E4M3.F32.PACK_AB_MERGE_C R11, RZ, R2, RZ ;  /* 0x00000002ff0b723e */ /* 0x000fe400048070ff */
[----:B------:R-:W3:Y:S02]  /*e030*/  LDL.LU R223, [R1+0x5c] ;  /* 0x00005c0001df7983 */ /* 0x000ee40000300800 */
[----:B0-----:R-:W-:Y:S01]  /*e040*/  F2FP.SATFINITE.E4M3.F32.PACK_AB_MERGE_C R5, RZ, R3, RZ ;  /* 0x00000003ff05723e */ /* 0x001fe200048070ff */
[----:B--2---:R-:W-:Y:S02]  /*e050*/  FMUL R0, R225, UR20 ;  /* 0x00000014e1007c20 */ /* 0x004fe40008400000 */
[----:B------:R-:W2:Y:S01]  /*e060*/  LDL.LU R225, [R1+0x60] ;  /* 0x0000600001e17983 */ /* 0x000ea20000300800 */
[----:B----4-:R-:W-:-:S02]  /*e070*/  FMUL R2, R224, UR20 ;  /* 0x00000014e0027c20 */ /* 0x010fc40008400000 */
[----:B-1----:R-:W-:Y:S01]  /*e080*/  F2FP.SATFINITE.E4M3.F32.PACK_AB_MERGE_C R9, RZ, R0, RZ ;  /* 0x00000000ff09723e */ /* 0x002fe200048070ff */
[----:B------:R-:W4:Y:S01]  /*e090*/  LDL.LU R224, [R1+0x64] ;  /* 0x0000640001e07983 */ /* 0x000f220000300800 */
[----:B------:R-:W-:-:S03]  /*e0a0*/  FMUL R3, R227, UR20 ;  /* 0x00000014e3037c20 */ /* 0x000fc60008400000 */
[----:B------:R-:W4:Y:S01]  /*e0b0*/  LDL.LU R227, [R1+0x68] ;  /* 0x0000680001e37983 */ /* 0x000f220000300800 */
[----:B------:R-:W-:-:S03]  /*e0c0*/  FMUL R0, R226, UR20 ;  /* 0x00000014e2007c20 */ /* 0x000fc60008400000 */
[----:B------:R-:W4:Y:S01]  /*e0d0*/  LDL.LU R226, [R1+0x6c] ;  /* 0x00006c0001e27983 */ /* 0x000f220000300800 */
[C---:B------:R-:W-:Y:S02]  /*e0e0*/  ISETP.LT.OR P5, PT, R35.reuse, 0xda, !P1 ;  /* 0x000000da2300780c */ /* 0x040fe40004fa1670 */
[C---:B------:R-:W-:Y:S02]  /*e0f0*/  ISETP.LT.OR P4, PT, R35.reuse, 0xe1, !P2 ;  /* 0x000000e12300780c */ /* 0x040fe40005781670 */
[----:B------:R-:W-:-:S09]  /*e100*/  ISETP.LT.OR P6, PT, R35, 0xe2, !P2 ;  /* 0x000000e22300780c */ /* 0x000fd200057c1670 */
[----:B------:R0:W-:Y:S01]  /*e110*/  @!P5 STG.E.U8 desc[UR18][R26.64+0xd9], R7 ;  /* 0x0000d9071a00d986 */ /* 0x0001e2000c101112 */
[----:B------:R-:W-:-:S03]  /*e120*/  ISETP.LT.OR P5, PT, R35, 0xe2, !P1 ;  /* 0x000000e22300780c */ /* 0x000fc60004fa1670 */
[----:B------:R-:W-:Y:S01]  /*e130*/  @!P4 STG.E.U8 desc[UR18][R24.64+0xe0], R11 ;  /* 0x0000e00b1800c986 */ /* 0x000fe2000c101112 */
[----:B------:R-:W-:-:S03]  /*e140*/  ISETP.LT.OR P4, PT, R35, 0xe1, !P1 ;  /* 0x000000e12300780c */ /* 0x000fc60004f81670 */
[----:B------:R1:W-:Y:S01]  /*e150*/  @!P6 STG.E.U8 desc[UR18][R24.64+0xe1], R5 ;  /* 0x0000e1051800e986 */ /* 0x0003e2000c101112 */
[----:B------:R-:W-:Y:S02]  /*e160*/  ISETP.LT.OR P6, PT, R35, 0xe9, !P2 ;  /* 0x000000e92300780c */ /* 0x000fe400057c1670 */
[----:B------:R-:W-:Y:S02]  /*e170*/  F2FP.SATFINITE.E4M3.F32.PACK_AB_MERGE_C R13, RZ, R2, RZ ;  /* 0x00000002ff0d723e */ /* 0x000fe400048070ff */
[----:B0-----:R-:W-:-:S03]  /*e180*/  F2FP.SATFINITE.E4M3.F32.PACK_AB_MERGE_C R7, RZ, R3, RZ ;  /* 0x00000003ff07723e */ /* 0x001fc600048070ff */
[----:B------:R-:W-:Y:S01]  /*e190*/  @!P5 STG.E.U8 desc[UR18][R26.64+0xe1], R13 ;  /* 0x0000e10d1a00d986 */ /* 0x000fe2000c101112 */
[----:B------:R-:W-:-:S03]  /*e1a0*/  ISETP.LT.OR P5, PT, R35, 0xea, !P2 ;  /* 0x000000ea2300780c */ /* 0x000fc600057a1670 */
[----:B------:R0:W-:Y:S01]  /*e1b0*/  @!P4 STG.E.U8 desc[UR18][R26.64+0xe0], R9 ;  /* 0x0000e0091a00c986 */ /* 0x0001e2000c101112 */
[----:B------:R-:W-:-:S03]  /*e1c0*/  ISETP.LT.OR P4, PT, R35, 0xe9, !P1 ;  /* 0x000000e92300780c */ /* 0x000fc60004f81670 */
[----:B------:R0:W-:Y:S01]  /*e1d0*/  @!P6 STG.E.U8 desc[UR18][R24.64+0xe8], R7 ;  /* 0x0000e8071800e986 */ /* 0x0001e2000c101112 */
[----:B------:R-:W-:Y:S01]  /*e1e0*/  ISETP.LT.OR P6, PT, R35, 0xea, !P1 ;  /* 0x000000ea2300780c */ /* 0x000fe20004fc1670 */
[----:B------:R-:W-:Y:S01]  /*e1f0*/  FMUL R2, R219, UR20 ;  /* 0x00000014db027c20 */ /* 0x000fe20008400000 */
[----:B------:R-:W-:Y:S01]  /*e200*/  FMUL R3, R218, UR20 ;  /* 0x00000014da037c20 */ /* 0x000fe20008400000 */
[----:B-1----:R-:W-:-:S03]  /*e210*/  F2FP.SATFINITE.E4M3.F32.PACK_AB_MERGE_C R5, RZ, R0, RZ ;  /* 0x00000000ff05723e */ /* 0x002fc600048070ff */
[----:B------:R-:W-:Y:S02]  /*e220*/  F2FP.SATFINITE.E4M3.F32.PACK_AB_MERGE_C R11, RZ, R2, RZ ;  /* 0x00000002ff0b723e */ /* 0x000fe400048070ff */
[----:B0-----:R-:W-:Y:S01]  /*e230*/  F2FP.SATFINITE.E4M3.F32.PACK_AB_MERGE_C R9, RZ, R3, RZ ;  /* 0x00000003ff09723e */ /* 0x001fe200048070ff */
[----:B------:R-:W-:Y:S01]  /*e240*/  @!P5 STG.E.U8 desc[UR18][R24.64+0xe9], R5 ;  /* 0x0000e9051800d986 */ /* 0x000fe2000c101112 */
[----:B------:R-:W-:-:S03]  /*e250*/  ISETP.LT.OR P5, PT, R35, 0xf2, !P2 ;  /* 0x000000f22300780c */ /* 0x000fc600057a1670 */
[----:B------:R-:W-:Y:S01]  /*e260*/  @!P4 STG.E.U8 desc[UR18][R26.64+0xe8], R11 ;  /* 0x0000e80b1a00c986 */ /* 0x000fe2000c101112 */
[----:B------:R-:W-:-:S03]  /*e270*/  ISETP.LT.OR P4, PT, R35, 0xf1, !P2 ;  /* 0x000000f12300780c */ /* 0x000fc60005781670 */
[----:B------:R-:W-:Y:S01]  /*e280*/  @!P6 STG.E.U8 desc[UR18][R26.64+0xe9], R9 ;  /* 0x0000e9091a00e986 */ /* 0x000fe2000c101112 */
[----:B------:R-:W-:Y:S01]  /*e290*/  ISETP.LT.OR P6, PT, R35, 0xf1, !P1 ;  /* 0x000000f12300780c */ /* 0x000fe20004fc1670 */
[----:B------:R-:W-:Y:S01]  /*e2a0*/  FMUL R0, R221, UR20 ;  /* 0x00000014dd007c20 */ /* 0x000fe20008400000 */
[----:B------:R-:W-:-:S04]  /*e2b0*/  FMUL R2, R220, UR20 ;  /* 0x00000014dc027c20 */ /* 0x000fc80008400000 */
[----:B------:R-:W-:Y:S02]  /*e2c0*/  F2FP.SATFINITE.E4M3.F32.PACK_AB_MERGE_C R7, RZ, R0, RZ ;  /* 0x00000000ff07723e */ /* 0x000fe400048070ff */
[----:B------:R-:W-:-:S03]  /*e2d0*/  F2FP.SATFINITE.E4M3.F32.PACK_AB_MERGE_C R13, RZ, R2, RZ ;  /* 0x00000002ff0d723e */ /* 0x000fc600048070ff */
[----:B------:R0:W-:Y:S01]  /*e2e0*/  @!P4 STG.E.U8 desc[UR18][R24.64+0xf0], R7 ;  /* 0x0000f0071800c986 */ /* 0x0001e2000c101112 */
[----:B------:R-:W-:-:S03]  /*e2f0*/  ISETP.LT.OR P4, PT, R35, 0xf2, !P1 ;  /* 0x000000f22300780c */ /* 0x000fc60004f81670 */
[----:B------:R1:W-:Y:S01]  /*e300*/  @!P5 STG.E.U8 desc[UR18][R24.64+0xf1], R13 ;  /* 0x0000f10d1800d986 */ /* 0x0003e2000c101112 */
[C---:B------:R-:W-:Y:S02]  /*e310*/  ISETP.LT.OR P5, PT, R35.reuse, 0xf9, !P2 ;  /* 0x000000f92300780c */ /* 0x040fe400057a1670 */
[----:B------:R-:W-:Y:S01]  /*e320*/  ISETP.LT.OR P2, PT, R35, 0xfa, !P2 ;  /* 0x000000fa2300780c */ /* 0x000fe20005741670 */
[----:B------:R-:W-:-:S05]  /*e330*/  FMUL R3, R222, UR20 ;  /* 0x00000014de037c20 */ /* 0x000fca0008400000 */
[----:B------:R-:W-:Y:S01]  /*e340*/  F2FP.SATFINITE.E4M3.F32.PACK_AB_MERGE_C R15, RZ, R3, RZ ;  /* 0x00000003ff0f723e */ /* 0x000fe200048070ff */
[----:B---3--:R-:W-:-:S04]  /*e350*/  FMUL R0, R223, UR20 ;  /* 0x00000014df007c20 */ /* 0x008fc80008400000 */
[----:B------:R1:W-:Y:S01]  /*e360*/  @!P6 STG.E.U8 desc[UR18][R26.64+0xf0], R15 ;  /* 0x0000f00f1a00e986 */ /* 0x0003e2000c101112 */
[C---:B------:R-:W-:Y:S02]  /*e370*/  ISETP.LT.OR P6, PT, R35.reuse, 0xf9, !P1 ;  /* 0x000000f92300780c */ /* 0x040fe40004fc1670 */
[----:B------:R-:W-:Y:S02]  /*e380*/  ISETP.LT.OR P1, PT, R35, 0xfa, !P1 ;  /* 0x000000fa2300780c */ /* 0x000fe40004f21670 */
[----:B0-----:R-:W-:Y:S01]  /*e390*/  F2FP.SATFINITE.E4M3.F32.PACK_AB_MERGE_C R7, RZ, R0, RZ ;  /* 0x00000000ff07723e */ /* 0x001fe200048070ff */
[----:B--2---:R-:W-:Y:S01]  /*e3a0*/  FMUL R2, R225, UR20 ;  /* 0x00000014e1027c20 */ /* 0x004fe20008400000 */
[----:B----4-:R-:W-:-:S04]  /*e3b0*/  FMUL R3, R224, UR20 ;  /* 0x00000014e0037c20 */ /* 0x010fc80008400000 */
[----:B------:R-:W-:Y:S01]  /*e3c0*/  F2FP.SATFINITE.E4M3.F32.PACK_AB_MERGE_C R9, RZ, R2, RZ ;  /* 0x00000002ff09723e */ /* 0x000fe200048070ff */
[----:B------:R-:W-:Y:S01]  /*e3d0*/  FMUL R4, R227, UR20 ;  /* 0x00000014e3047c20 */ /* 0x000fe20008400000 */
[----:B------:R-:W-:Y:S01]  /*e3e0*/  FMUL R5, R226, UR20 ;  /* 0x00000014e2057c20 */ /* 0x000fe20008400000 */
[----:B------:R-:W-:-:S03]  /*e3f0*/  F2FP.SATFINITE.E4M3.F32.PACK_AB_MERGE_C R3, RZ, R3, RZ ;  /* 0x00000003ff03723e */ /* 0x000fc600048070ff */
[----:B------:R-:W-:Y:S02]  /*e400*/  F2FP.SATFINITE.E4M3.F32.PACK_AB_MERGE_C R11, RZ, R4, RZ ;  /* 0x00000004ff0b723e */ /* 0x000fe400048070ff */
[----:B------:R-:W-:Y:S01]  /*e410*/  F2FP.SATFINITE.E4M3.F32.PACK_AB_MERGE_C R5, RZ, R5, RZ ;  /* 0x00000005ff05723e */ /* 0x000fe200048070ff */
[----:B------:R1:W-:Y:S04]  /*e420*/  @!P4 STG.E.U8 desc[UR18][R26.64+0xf1], R7 ;  /* 0x0000f1071a00c986 */ /* 0x0003e8000c101112 */
[----:B------:R1:W-:Y:S04]  /*e430*/  @!P5 STG.E.U8 desc[UR18][R24.64+0xf8], R9 ;  /* 0x0000f8091800d986 */ /* 0x0003e8000c101112 */
[----:B------:R1:W-:Y:S04]  /*e440*/  @!P2 STG.E.U8 desc[UR18][R24.64+0xf9], R3 ;  /* 0x0000f9031800a986 */ /* 0x0003e8000c101112 */
[----:B------:R1:W-:Y:S04]  /*e450*/  @!P6 STG.E.U8 desc[UR18][R26.64+0xf8], R11 ;  /* 0x0000f80b1a00e986 */ /* 0x0003e8000c101112 */
[----:B------:R1:W-:Y:S02]  /*e460*/  @!P1 STG.E.U8 desc[UR18][R26.64+0xf9], R5 ;  /* 0x0000f9051a009986 */ /* 0x0003e4000c101112 */
.L_x_293:
[----:B------:R-:W-:Y:S05]  /*e470*/  BSYNC B0 ;  /* 0x0000000000007941 */ /* 0x000fea0003800000 */
.L_x_35:
[----:B01---5:R-:W2:Y:S04]  /*e480*/  LDL.LU R3, [R1+0x74] ;  /* 0x0000740001037983 */ /* 0x023ea80000300800 */
[----:B------:R-:W2:Y:S01]  /*e490*/  LDL.LU R2, [R1+0x78] ;  /* 0x0000780001027983 */ /* 0x000ea20000300800 */
[----:B------:R-:W-:Y:S01]  /*e4a0*/  ULDC UR6, c[0x0][0xc] ;  /* 0x0000030000067ab9 */ /* 0x000fe20000000800 */
[----:B------:R-:W-:Y:S01]  /*e4b0*/  ULDC UR7, c[0x0][0x10] ;  /* 0x0000040000077ab9 */ /* 0x000fe20000000800 */
[----:B------:R-:W2:Y:S01]  /*e4c0*/  LDC R5, c[0x0][0x14] ;  /* 0x00000500ff057b82 */ /* 0x000ea20000000800 */
[----:B------:R-:W-:Y:S01]  /*e4d0*/  UIMAD.WIDE.U32 UR6, UR6, UR7, URZ ;  /* 0x00000007060672a5 */ /* 0x000fe2000f8e003f */
[----:B------:R-:W-:Y:S01]  /*e4e0*/  PRMT R0, RZ, 0x7610, R0 ;  /* 0x00007610ff007816 */ /* 0x000fe20000000000 */
[----:B------:R-:W-:-:S04]  /*e4f0*/  UMOV UR22, 0xffffffff ;  /* 0xffffffff00167882 */ /* 0x000fc80000000000 */
[----:B--2---:R-:W-:-:S04]  /*e500*/  IMAD.WIDE.U32 R2, R5, UR6, R2 ;  /* 0x0000000605027c25 */ /* 0x004fc8000f8e0002 */
[----:B------:R-:W-:Y:S01]  /*e510*/  IMAD R5, R5, UR7, RZ ;  /* 0x0000000705057c24 */ /* 0x000fe2000f8e02ff */
[----:B------:R-:W-:Y:S01]  /*e520*/  ULDC.64 UR6, c[0x0][0x650] ;  /* 0x0001940000067ab9 */ /* 0x000fe20000000a00 */
[----:B------:R-:W-:Y:S01]  /*e530*/  IMAD.MOV.U32 R19, RZ, RZ, R2 ;  /* 0x000000ffff137224 */ /* 0x000fe200078e0002 */
[----:B------:R-:W-:Y:S01]  /*e540*/  ISETP.GE.U32.AND P1, PT, R2, UR6, PT ;  /* 0x0000000602007c0c */ /* 0x000fe2000bf26070 */
[----:B------:R-:W-:Y:S02]  /*e550*/  IMAD.IADD R22, R3, 0x1, R5 ;  /* 0x0000000103167824 */ /* 0x000fe400078e0205 */
[----:B------:R-:W-:-:S03]  /*e560*/  IMAD.MOV.U32 R2, RZ, RZ, -0x1 ;  /* 0xffffffffff027424 */ /* 0x000fc600078e00ff */
[----:B------:R0:W-:Y:S01]  /*e570*/  STL [R1+0x74], R22 ;  /* 0x0000741601007387 */ /* 0x0001e20000100800 */
[----:B------:R-:W-:-:S03]  /*e580*/  ISETP.GE.U32.AND.EX P1, PT, R22, UR7, PT, P1 ;  /* 0x0000000716007c0c */ /* 0x000fc6000bf26110 */
[----:B------:R0:W-:Y:S04]  /*e590*/  STL [R1+0x78], R19 ;  /* 0x0000781301007387 */ /* 0x0001e80000100800 */
[----:B------:R0:W-:Y:S06]  /*e5a0*/  STL [R1+0x7c], R2 ;  /* 0x00007c0201007387 */ /* 0x0001ec0000100800 */
[----:B------:R-:W-:Y:S05]  /*e5b0*/  @P1 BRA `(.L_x_294) ;  /* 0x00000004006c1947 */ /* 0x000fea0003800000 */
[----:B------:R-:W1:Y:S01]  /*e5c0*/  S2R R14, SR_CTAID.X ;  /* 0x00000000000e7919 */ /* 0x000e620000002500 */
[----:B------:R-:W2:Y:S01]  /*e5d0*/  LDC.64 R8, c[0x0][0x628] ;  /* 0x00018a00ff087b82 */ /* 0x000ea20000000a00 */
[----:B------:R-:W-:Y:S01]  /*e5e0*/  ULDC UR6, c[0x0][0x150] ;  /* 0x0000540000067ab9 */ /* 0x000fe20000000800 */
[----:B------:R-:W-:Y:S01]  /*e5f0*/  IMAD.MOV.U32 R6, RZ, RZ, R19 ;  /* 0x000000ffff067224 */ /* 0x000fe200078e0013 */
[----:B------:R-:W0:Y:S01]  /*e600*/  S2R R16, SR_CTAID.Y ;  /* 0x0000000000107919 */ /* 0x000e220000002600 */
[----:B------:R-:W-:-:S04]  /*e610*/  IMAD.MOV.U32 R7, RZ, RZ, R22 ;  /* 0x000000ffff077224 */ /* 0x000fc800078e0016 */
[----:B------:R-:W0:Y:S08]  /*e620*/  LDC R17, c[0x0][0x144] ;  /* 0x00005100ff117b82 */ /* 0x000e300000000800 */
[----:B------:R-:W0:Y:S08]  /*e630*/  LDC R10, c[0x0][0x630] ;  /* 0x00018c00ff0a7b82 */ /* 0x000e300000000800 */
[----:B------:R-:W0:Y:S01]  /*e640*/  LDC.64 R12, c[0x0][0x620] ;  /* 0x00018800ff0c7b82 */ /* 0x000e220000000a00 */
[----:B--2---:R-:W-:-:S04]  /*e650*/  ISETP.NE.U32.AND P1, PT, R8, RZ, PT ;  /* 0x000000ff0800720c */ /* 0x004fc80003f25070 */
[----:B------:R-:W-:Y:S02]  /*e660*/  ISETP.NE.AND.EX P1, PT, R9, RZ, PT, P1 ;  /* 0x000000ff0900720c */ /* 0x000fe40003f25310 */
[----:B-1----:R-:W-:-:S05]  /*e670*/  I2FP.F32.U32 R0, R14 ;  /* 0x0000000e00007245 */ /* 0x002fca0000201000 */
[----:B------:R-:W-:-:S04]  /*e680*/  FMUL R0, R0, UR6 ;  /* 0x0000000600007c20 */ /* 0x000fc80008400000 */
[----:B------:R1:W2:Y:S02]  /*e690*/  F2I.U32.TRUNC.NTZ R15, R0 ;  /* 0x00000000000f7305 */ /* 0x0002a4000020f000 */
[----:B------:R-:W-:Y:S05]  /*e6a0*/  @!P1 BRA `(.L_x_295) ;  /* 0x0000000000289947 */ /* 0x000fea0003800000 */
[----:B-1----:R-:W1:Y:S02]  /*e6b0*/  LDC R0, c[0x0][0x634] ;  /* 0x00018d00ff007b82 */ /* 0x002e640000000800 */
[----:B-1----:R-:W-:-:S05]  /*e6c0*/  IADD3 R7, P1, R19, R0, RZ ;  /* 0x0000000013077210 */ /* 0x002fca0007f3e0ff */
[----:B------:R-:W-:-:S04]  /*e6d0*/  IMAD.X R11, RZ, RZ, R22, P1 ;  /* 0x000000ffff0b7224 */ /* 0x000fc800008e0616 */
[----:B0-----:R-:W-:-:S04]  /*e6e0*/  IMAD.WIDE.U32 R2, R11, R8, RZ ;  /* 0x000000080b027225 */ /* 0x001fc800078e00ff */
[----:B------:R-:W-:-:S04]  /*e6f0*/  IMAD.WIDE.U32 R4, P1, R7, R9, R2 ;  /* 0x0000000907047225 */ /* 0x000fc80007820002 */
[----:B------:R-:W-:-:S04]  /*e700*/  IMAD.WIDE.U32 R2, R7, R8, RZ ;  /* 0x0000000807027225 */ /* 0x000fc800078e00ff */
[----:B------:R-:W-:Y:S01]  /*e710*/  IMAD.X R7, RZ, RZ, RZ, P1 ;  /* 0x000000ffff077224 */ /* 0x000fe200008e06ff */
[----:B------:R-:W-:Y:S01]  /*e720*/  IADD3 RZ, P1, R3, R4, RZ ;  /* 0x0000000403ff7210 */ /* 0x000fe20007f3e0ff */
[----:B------:R-:W-:-:S04]  /*e730*/  IMAD.MOV.U32 R6, RZ, RZ, R5 ;  /* 0x000000ffff067224 */ /* 0x000fc800078e0005 */
[----:B------:R-:W-:-:S08]  /*e740*/  IMAD.WIDE.U32.X R6, R11, R9, R6, P1 ;  /* 0x000000090b067225 */ /* 0x000fd000008e0406 */
.L_x_295:
[-CC-:B0---4-:R-:W-:Y:S01]  /*e750*/  SHF.R.U64 R24, R6, R10.reuse, R7.reuse ;  /* 0x0000000a06187219 */ /* 0x191fe20000001207 */
[----:B------:R-:W0:Y:S01]  /*e760*/  LDC.64 R20, c[0x0][0x640] ;  /* 0x00019000ff147b82 */ /* 0x000e220000000a00 */
[----:B-1----:R-:W-:Y:S01]  /*e770*/  SHF.R.U32.HI R0, RZ, R10, R7 ;  /* 0x0000000aff007219 */ /* 0x002fe20000011607 */
[----:B------:R-:W-:Y:S01]  /*e780*/  IMAD.MOV.U32 R2, RZ, RZ, R19 ;  /* 0x000000ffff027224 */ /* 0x000fe200078e0013 */
[----:B------:R-:W-:Y:S01]  /*e790*/  IADD3 R5, P1, RZ, -R24, RZ ;  /* 0x80000018ff057210 */ /* 0x000fe20007f3e0ff */
[----:B--2---:R-:W-:Y:S01]  /*e7a0*/  IMAD.MOV R15, RZ, RZ, -R15 ;  /* 0x000000ffff0f7224 */ /* 0x004fe200078e0a0f */
[----:B------:R-:W-:Y:S01]  /*e7b0*/  ULDC UR6, c[0x0][0x154] ;  /* 0x0000550000067ab9 */ /* 0x000fe20000000800 */
[----:B------:R-:W-:Y:S02]  /*e7c0*/  IMAD.MOV.U32 R7, RZ, RZ, 0x1 ;  /* 0x00000001ff077424 */ /* 0x000fe400078e00ff */
[----:B------:R-:W1:Y:S01]  /*e7d0*/  LDC R4, c[0x0][0x618] ;  /* 0x00018600ff047b82 */ /* 0x000e620000000800 */
[----:B------:R-:W-:-:S02]  /*e7e0*/  IMAD.X R3, RZ, RZ, ~R0, P1 ;  /* 0x000000ffff037224 */ /* 0x000fc400008e0e00 */
[----:B------:R-:W-:Y:S02]  /*e7f0*/  IMAD R15, R17, R15, R14 ;  /* 0x0000000f110f7224 */ /* 0x000fe400078e020e */
[-C--:B------:R-:W-:Y:S02]  /*e800*/  IMAD R0, R3, R12.reuse, RZ ;  /* 0x0000000c03007224 */ /* 0x080fe400078e02ff */
[----:B------:R-:W-:Y:S01]  /*e810*/  IMAD.MOV.U32 R3, RZ, RZ, R22 ;  /* 0x000000ffff037224 */ /* 0x000fe200078e0016 */
[----:B------:R-:W2:Y:S01]  /*e820*/  LDC R6, c[0x0][0x608] ;  /* 0x00018200ff067b82 */ /* 0x000ea20000000800 */
[----:B------:R-:W-:-:S04]  /*e830*/  IMAD.WIDE.U32 R2, R5, R12, R2 ;  /* 0x0000000c05027225 */ /* 0x000fc800078e0002 */
[----:B------:R-:W-:-:S03]  /*e840*/  IMAD R5, R5, R13, R0 ;  /* 0x0000000d05057224 */ /* 0x000fc600078e0200 */
[----:B------:R-:W4:Y:S01]  /*e850*/  LDC R18, c[0x0][0x658] ;  /* 0x00019600ff127b82 */ /* 0x000f220000000800 */
[----:B------:R-:W-:Y:S01]  /*e860*/  I2FP.F32.U32 R0, R16 ;  /* 0x0000001000007245 */ /* 0x000fe20000201000 */
[----:B------:R-:W-:Y:S01]  /*e870*/  IMAD.IADD R3, R3, 0x1, R5 ;  /* 0x0000000103037824 */ /* 0x000fe200078e0205 */
[----:B0-----:R-:W-:Y:S01]  /*e880*/  ISETP.NE.U32.AND P1, PT, R20, RZ, PT ;  /* 0x000000ff1400720c */ /* 0x001fe20003f25070 */
[----:B------:R-:W-:Y:S02]  /*e890*/  IMAD.MOV.U32 R5, RZ, RZ, -0x1 ;  /* 0xffffffffff057424 */ /* 0x000fe400078e00ff */
[----:B------:R-:W-:Y:S02]  /*e8a0*/  FMUL R0, R0, UR6 ;  /* 0x0000000600007c20 */ /* 0x000fe40008400000 */
[----:B------:R-:W0:Y:S01]  /*e8b0*/  LDC R13, c[0x0][0x148] ;  /* 0x00005200ff0d7b82 */ /* 0x000e220000000800 */
[----:B-1----:R-:W-:Y:S01]  /*e8c0*/  SHF.R.U64 R10, R2, R4, R3 ;  /* 0x00000004020a7219 */ /* 0x002fe20000001203 */
[----:B------:R1:W0:Y:S01]  /*e8d0*/  F2I.U32.TRUNC.NTZ R12, R0 ;  /* 0x00000000000c7305 */ /* 0x000222000020f000 */
[----:B------:R-:W-:-:S02]  /*e8e0*/  ISETP.NE.AND.EX P1, PT, R21, RZ, PT, P1 ;  /* 0x000000ff1500720c */ /* 0x000fc40003f25310 */
[----:B------:R-:W-:-:S03]  /*e8f0*/  SHF.R.U32.HI R3, RZ, R4, R3 ;  /* 0x00000004ff037219 */ /* 0x000fc60000011603 */
[----:B------:R-:W0:Y:S01]  /*e900*/  LDC R14, c[0x0][0x600] ;  /* 0x00018000ff0e7b82 */ /* 0x000e220000000800 */
[-CC-:B--2---:R-:W-:Y:S02]  /*e910*/  SHF.R.U64 R8, R10, R6.reuse, R3.reuse ;  /* 0x000000060a087219 */ /* 0x184fe40000001203 */
[----:B------:R-:W-:-:S05]  /*e920*/  SHF.R.U32.HI R3, RZ, R6, R3 ;  /* 0x00000006ff037219 */ /* 0x000fca0000011603 */
[----:B------:R-:W2:Y:S01]  /*e930*/  LDC R19, c[0x0][0x648] ;  /* 0x00019200ff137b82 */ /* 0x000ea20000000800 */
[-CC-:B----4-:R-:W-:Y:S02]  /*e940*/  SHF.R.U64 R11, R8, R18.reuse, R3.reuse ;  /* 0x00000012080b7219 */ /* 0x190fe40000001203 */
[-C--:B------:R-:W-:Y:S02]  /*e950*/  SHF.L.U32 R5, R5, R18.reuse, RZ ;  /* 0x0000001205057219 */ /* 0x080fe400000006ff */
[-C--:B------:R-:W-:Y:S01]  /*e960*/  SHF.R.U32.HI R3, RZ, R18.reuse, R3 ;  /* 0x00000012ff037219 */ /* 0x080fe20000011603 */
[----:B------:R-:W-:Y:S01]  /*e970*/  IMAD.MOV.U32 R2, RZ, RZ, R11 ;  /* 0x000000ffff027224 */ /* 0x000fe200078e000b */
[----:B------:R-:W-:Y:S01]  /*e980*/  SHF.L.U32 R34, R7, R18, RZ ;  /* 0x0000001207227219 */ /* 0x000fe200000006ff */
[----:B------:R-:W4:Y:S01]  /*e990*/  LDC R22, c[0x0][0x638] ;  /* 0x00018e00ff167b82 */ /* 0x000f220000000800 */
[----:B------:R-:W-:-:S07]  /*e9a0*/  LOP3.LUT R17, RZ, R5, RZ, 0x33, !PT ;  /* 0x00000005ff117212 */ /* 0x000fce00078e33ff */
[----:B------:R-:W0:Y:S01]  /*e9b0*/  LDC R23, c[0x0][0x610] ;  /* 0x00018400ff177b82 */ /* 0x000e220000000800 */
[----:B-1----:R-:W-:Y:S05]  /*e9c0*/  @!P1 BRA `(.L_x_296) ;  /* 0x0000000000289947 */ /* 0x002fea0003800000 */
[----:B------:R-:W1:Y:S02]  /*e9d0*/  LDC R0, c[0x0][0x64c] ;  /* 0x00019300ff007b82 */ /* 0x000e640000000800 */
[----:B-1----:R-:W-:-:S05]  /*e9e0*/  IADD3 R7, P1, R11, R0, RZ ;  /* 0x000000000b077210 */ /* 0x002fca0007f3e0ff */
        /* <DEDUP_REMOVED lines=8> */
.L_x_296:
[----:B--2---:R-:W-:Y:S01]  /*ea70*/  SHF.R.U64 R0, R2, R19, R3 ;  /* 0x0000001302007219 */ /* 0x004fe20000001203 */
[----:B0-----:R-:W-:Y:S01]  /*ea80*/  VIADD R3, R14, 0xffffffff ;  /* 0xffffffff0e037836 */ /* 0x001fe20000000000 */
[----:B------:R-:W-:Y:S01]  /*ea90*/  LOP3.LUT R5, R8, R17, RZ, 0xc0, !PT ;  /* 0x0000001108057212 */ /* 0x000fe200078ec0ff */
[----:B------:R-:W-:Y:S01]  /*eaa0*/  IMAD.MOV R12, RZ, RZ, -R12 ;  /* 0x000000ffff0c7224 */ /* 0x000fe200078e0a0c */
[----:B------:R-:W-:Y:S01]  /*eab0*/  R2UR UR22, R24 ;  /* 0x00000000181672ca */ /* 0x000fe200000e0000 */
[----:B------:R-:W-:Y:S01]  /*eac0*/  IMAD.MOV R2, RZ, RZ, -R0 ;  /* 0x000000ffff027224 */ /* 0x000fe200078e0a00 */
[----:B------:R-:W-:Y:S01]  /*ead0*/  LOP3.LUT R3, R10, R3, RZ, 0xc0, !PT ;  /* 0x000000030a037212 */ /* 0x000fe200078ec0ff */
[----:B------:R-:W-:Y:S02]  /*eae0*/  IMAD R34, R34, R0, R5 ;  /* 0x0000000022227224 */ /* 0x000fe400078e0205 */
[----:B------:R-:W-:Y:S02]  /*eaf0*/  @P3 IMAD R15, R13, R12, R16 ;  /* 0x0000000c0d0f3224 */ /* 0x000fe400078e0210 */
[----:B----4-:R-:W-:-:S02]  /*eb00*/  IMAD R0, R2, R22, R11 ;  /* 0x0000001602007224 */ /* 0x010fc400078e020b */
[----:B------:R-:W-:Y:S02]  /*eb10*/  IMAD R34, R34, R23, R15 ;  /* 0x0000001722227224 */ /* 0x000fe400078e020f */
[----:B------:R-:W-:Y:S02]  /*eb20*/  IMAD R3, R0, R14, R3 ;  /* 0x0000000e00037224 */ /* 0x000fe400078e0203 */
[----:B------:R-:W-:-:S03]  /*eb30*/  IMAD.MOV.U32 R0, RZ, RZ, 0x1 ;  /* 0x00000001ff007424 */ /* 0x000fc600078e00ff */
[----:B------:R-:W-:Y:S02]  /*eb40*/  SEL R2, R3, R34, !P3 ;  /* 0x0000002203027207 */ /* 0x000fe40005800000 */
[----:B------:R-:W-:-:S03]  /*eb50*/  SEL R34, R34, R3, !P3 ;  /* 0x0000000322227207 */ /* 0x000fc60005800000 */
[----:B------:R1:W-:Y:S04]  /*eb60*/  STL [R1+0x7c], R2 ;  /* 0x00007c0201007387 */ /* 0x0003e80000100800 */
.L_x_294:
[----:B------:R-:W-:Y:S01]  /*eb70*/  UIADD3 UR5, UR12, UR5, URZ ;  /* 0x000000050c057290 */ /* 0x000fe2000fffe03f */
[----:B------:R2:W-:Y:S01]  /*eb80*/  STL [R1+0x80], R34 ;  /* 0x0000802201007387 */ /* 0x0005e20000100800 */
[----:B------:R-:W-:Y:S02]  /*eb90*/  LOP3.LUT P1, RZ, R0, 0xff, RZ, 0xc0, !PT ;  /* 0x000000ff00ff7812 */ /* 0x000fe4000782c0ff */
[----:B------:R-:W-:Y:S02]  /*eba0*/  USHF.R.U32.HI UR6, URZ, 0x2, UR5 ;  /* 0x000000023f067899 */ /* 0x000fe40008011605 */
[----:B------:R-:W-:Y:S02]  /*ebb0*/  UISETP.GT.U32.AND UP0, UPT, UR5, 0x3, UPT ;  /* 0x000000030500788c */ /* 0x000fe4000bf04070 */
[----:B------:R-:W-:Y:S02]  /*ebc0*/  ULOP3.LUT UR6, UR6, 0x1, URZ, 0xc0, !UPT ;  /* 0x0000000106067892 */ /* 0x000fe4000f8ec03f */
[----:B------:R-:W-:-:S02]  /*ebd0*/  UISETP.LT.U32.AND UP0, UPT, UR12, 0x4, UP0 ;  /* 0x000000040c00788c */ /* 0x000fc40008701070 */
[----:B------:R-:W-:Y:S02]  /*ebe0*/  UISETP.NE.U32.AND UP1, UPT, UR6, 0x1, UPT ;  /* 0x000000010600788c */ /* 0x000fe4000bf25070 */
[----:B------:R-:W-:Y:S02]  /*ebf0*/  USEL UR7, URZ, 0x1, !UP0 ;  /* 0x000000013f077887 */ /* 0x000fe4000c000000 */
[----:B------:R-:W-:Y:S02]  /*ec00*/  UISETP.GT.U32.AND UP1, UPT, UR12, 0x3, !UP1 ;  /* 0x000000030c00788c */ /* 0x000fe4000cf24070 */
[----:B------:R-:W-:Y:S02]  /*ec10*/  ULOP3.LUT UR5, UR5, 0x3, URZ, 0xc0, !UPT ;  /* 0x0000000305057892 */ /* 0x000fe4000f8ec03f */
[----:B------:R-:W-:-:S04]  /*ec20*/  USEL UR6, URZ, 0x1, !UP1 ;  /* 0x000000013f067887 */ /* 0x000fc8000c800000 */
[----:B------:R-:W-:Y:S01]  /*ec30*/  ULOP3.LUT UR4, UR6, UR4, UR7, 0x96, !UPT ;  /* 0x0000000406047292 */ /* 0x000fe2000f8e9607 */
[----:B--2---:R-:W-:Y:S11]  /*ec40*/  @P1 BRA `(.L_x_297) ;  /* 0xffffff2400841947 */ /* 0x004ff6000383ffff */
[----:B------:R-:W-:Y:S05]  /*ec50*/  EXIT ;  /* 0x000000000000794d */ /* 0x000fea0003800000 */
.L_x_7:
[----:B------:R-:W2:Y:S01]  /*ec60*/  LDL R22, [R1+0x78] ;  /* 0x0000780001167983 */ /* 0x000ea20000100800 */
[----:B0-----:R-:W-:-:S03]  /*ec70*/  ULDC.64 UR4, c[0x0][0x650] ;  /* 0x0001940000047ab9 */ /* 0x001fc60000000a00 */
[----:B-1----:R-:W3:Y:S01]  /*ec80*/  LDL R23, [R1+0x74] ;  /* 0x0000740001177983 */ /* 0x002ee20000100800 */
[----:B------:R-:W-:Y:S01]  /*ec90*/  PRMT R4, RZ, 0x7610, R4 ;  /* 0x00007610ff047816 */ /* 0x000fe20000000004 */
[----:B------:R-:W-:Y:S02]  /*eca0*/  IMAD.MOV.U32 R5, RZ, RZ, -0x1 ;  /* 0xffffffffff057424 */ /* 0x000fe400078e00ff */
[----:B------:R-:W-:Y:S02]  /*ecb0*/  IMAD.MOV.U32 R7, RZ, RZ, -0x1 ;  /* 0xffffffffff077424 */ /* 0x000fe400078e00ff */
[----:B------:R-:W-:Y:S01]  /*ecc0*/  IMAD.MOV.U32 R6, RZ, RZ, -0x1 ;  /* 0xffffffffff067424 */ /* 0x000fe200078e00ff */
[----:B--2---:R-:W-:-:S04]  /*ecd0*/  ISETP.GE.U32.AND P0, PT, R22, UR4, PT ;  /* 0x0000000416007c0c */ /* 0x004fc8000bf06070 */
[----:B---3--:R-:W-:-:S13]  /*ece0*/  ISETP.GE.U32.AND.EX P0, PT, R23, UR5, PT, P0 ;  /* 0x0000000517007c0c */ /* 0x008fda000bf06100 */
[----:B------:R-:W-:Y:S05]  /*ecf0*/  @P0 BRA `(.L_x_298) ;  /* 0x00000004002c0947 */ /* 0x000fea0003800000 */
[----:B------:R-:W0:Y:S01]  /*ed00*/  LDC.64 R14, c[0x0][0x628] ;  /* 0x00018a00ff0e7b82 */ /* 0x000e220000000a00 */
[----:B------:R-:W-:Y:S02]  /*ed10*/  IMAD.MOV.U32 R8, RZ, RZ, R22 ;  /* 0x000000ffff087224 */ /* 0x000fe400078e0016 */
[----:B------:R-:W-:-:S05]  /*ed20*/  IMAD.MOV.U32 R9, RZ, RZ, R23 ;  /* 0x000000ffff097224 */ /* 0x000fca00078e0017 */
[----:B------:R-:W1:Y:S08]  /*ed30*/  LDC R10, c[0x0][0x630] ;  /* 0x00018c00ff0a7b82 */ /* 0x000e700000000800 */
[----:B------:R-:W2:Y:S01]  /*ed40*/  LDC.64 R16, c[0x0][0x620] ;  /* 0x00018800ff107b82 */ /* 0x000ea20000000a00 */
[----:B0-----:R-:W-:-:S04]  /*ed50*/  ISETP.NE.U32.AND P0, PT, R14, RZ, PT ;  /* 0x000000ff0e00720c */ /* 0x001fc80003f05070 */
[----:B------:R-:W-:-:S13]  /*ed60*/  ISETP.NE.AND.EX P0, PT, R15, RZ, PT, P0 ;  /* 0x000000ff0f00720c */ /* 0x000fda0003f05300 */
[----:B-12---:R-:W-:Y:S05]  /*ed70*/  @!P0 BRA `(.L_x_299) ;  /* 0x0000000000288947 */ /* 0x006fea0003800000 */
        /* <DEDUP_REMOVED lines=10> */
.L_x_299:
[----:B------:R-:W0:Y:S01]  /*ee20*/  LDC.64 R20, c[0x0][0x640] ;  /* 0x00019000ff147b82 */ /* 0x000e220000000a00 */
[-CC-:B------:R-:W-:Y:S02]  /*ee30*/  SHF.R.U64 R14, R8, R10.reuse, R9.reuse ;  /* 0x0000000a080e7219 */ /* 0x180fe40000001209 */
[----:B------:R-:W-:Y:S02]  /*ee40*/  SHF.R.U32.HI R4, RZ, R10, R9 ;  /* 0x0000000aff047219 */ /* 0x000fe40000011609 */
[----:B------:R-:W-:-:S03]  /*ee50*/  IADD3 R7, P0, RZ, -R14, RZ ;  /* 0x8000000eff077210 */ /* 0x000fc60007f1e0ff */
[----:B------:R-:W1:Y:S02]  /*ee60*/  LDC R8, c[0x0][0x618] ;  /* 0x00018600ff087b82 */ /* 0x000e640000000800 */
[----:B------:R-:W-:Y:S02]  /*ee70*/  IMAD.X R5, RZ, RZ, ~R4, P0 ;  /* 0x000000ffff057224 */ /* 0x000fe400000e0e04 */
[----:B------:R-:W-:Y:S02]  /*ee80*/  IMAD.MOV.U32 R4, RZ, RZ, R22 ;  /* 0x000000ffff047224 */ /* 0x000fe400078e0016 */
[-C--:B------:R-:W-:Y:S02]  /*ee90*/  IMAD R6, R5, R16.reuse, RZ ;  /* 0x0000001005067224 */ /* 0x080fe400078e02ff */
[----:B------:R-:W2:Y:S01]  /*eea0*/  LDC R18, c[0x0][0x608] ;  /* 0x00018200ff127b82 */ /* 0x000ea20000000800 */
[----:B------:R-:W-:Y:S02]  /*eeb0*/  IMAD.MOV.U32 R5, RZ, RZ, R23 ;  /* 0x000000ffff057224 */ /* 0x000fe400078e0017 */
[----:B------:R-:W-:-:S05]  /*eec0*/  IMAD.WIDE.U32 R4, R7, R16, R4 ;  /* 0x0000001007047225 */ /* 0x000fca00078e0004 */
[----:B------:R-:W3:Y:S01]  /*eed0*/  LDC R19, c[0x0][0x658] ;  /* 0x00019600ff137b82 */ /* 0x000ee20000000800 */
[----:B------:R-:W-:Y:S01]  /*eee0*/  IMAD R7, R7, R17, R6 ;  /* 0x0000001107077224 */ /* 0x000fe200078e0206 */
[----:B0-----:R-:W-:Y:S01]  /*eef0*/  ISETP.NE.U32.AND P0, PT, R20, RZ, PT ;  /* 0x000000ff1400720c */ /* 0x001fe20003f05070 */
[----:B------:R-:W-:Y:S02]  /*ef00*/  IMAD.MOV.U32 R6, RZ, RZ, -0x1 ;  /* 0xffffffffff067424 */ /* 0x000fe400078e00ff */
[----:B------:R-:W-:Y:S01]  /*ef10*/  IMAD.IADD R5, R5, 0x1, R7 ;  /* 0x0000000105057824 */ /* 0x000fe200078e0207 */
[----:B------:R-:W-:Y:S02]  /*ef20*/  ISETP.NE.AND.EX P0, PT, R21, RZ, PT, P0 ;  /* 0x000000ff1500720c */ /* 0x000fe40003f05300 */
[----:B------:R-:W0:Y:S02]  /*ef30*/  LDC R17, c[0x0][0x600] ;  /* 0x00018000ff117b82 */ /* 0x000e240000000800 */
[----:B-1----:R-:W-:-:S02]  /*ef40*/  SHF.R.U64 R10, R4, R8, R5 ;  /* 0x00000008040a7219 */ /* 0x002fc40000001205 */
[----:B------:R-:W-:-:S04]  /*ef50*/  SHF.R.U32.HI R5, RZ, R8, R5 ;  /* 0x00000008ff057219 */ /* 0x000fc80000011605 */
[----:B------:R-:W1:Y:S01]  /*ef60*/  LDC R22, c[0x0][0x648] ;  /* 0x00019200ff167b82 */ /* 0x000e620000000800 */
[-CC-:B--2---:R-:W-:Y:S02]  /*ef70*/  SHF.R.U64 R15, R10, R18.reuse, R5.reuse ;  /* 0x000000120a0f7219 */ /* 0x184fe40000001205 */
[----:B------:R-:W-:Y:S01]  /*ef80*/  SHF.R.U32.HI R4, RZ, R18, R5 ;  /* 0x00000012ff047219 */ /* 0x000fe20000011605 */
[----:B------:R-:W-:-:S04]  /*ef90*/  IMAD.MOV.U32 R18, RZ, RZ, 0x1 ;  /* 0x00000001ff127424 */ /* 0x000fc800078e00ff */
[----:B------:R-:W2:Y:S01]  /*efa0*/  LDC R23, c[0x0][0x638] ;  /* 0x00018e00ff177b82 */ /* 0x000ea20000000800 */
[-CC-:B---3--:R-:W-:Y:S02]  /*efb0*/  SHF.R.U64 R16, R15, R19.reuse, R4.reuse ;  /* 0x000000130f107219 */ /* 0x188fe40000001204 */
[-C--:B------:R-:W-:Y:S02]  /*efc0*/  SHF.L.U32 R6, R6, R19.reuse, RZ ;  /* 0x0000001306067219 */ /* 0x080fe400000006ff */
[----:B------:R-:W-:Y:S01]  /*efd0*/  SHF.R.U32.HI R5, RZ, R19, R4 ;  /* 0x00000013ff057219 */ /* 0x000fe20000011604 */
[----:B------:R-:W-:Y:S01]  /*efe0*/  IMAD.MOV.U32 R4, RZ, RZ, R16 ;  /* 0x000000ffff047224 */ /* 0x000fe200078e0010 */
[----:B------:R-:W-:Y:S01]  /*eff0*/  LOP3.LUT R24, RZ, R6, RZ, 0x33, !PT ;  /* 0x00000006ff187212 */ /* 0x000fe200078e33ff */
[----:B------:R-:W3:Y:S01]  /*f000*/  LDC R25, c[0x0][0x610] ;  /* 0x00018400ff197b82 */ /* 0x000ee20000000800 */
[----:B------:R-:W-:Y:S05]  /*f010*/  @!P0 BRA `(.L_x_300) ;  /* 0x0000000000288947 */ /* 0x000fea0003800000 */
        /* <DEDUP_REMOVED lines=10> */
.L_x_300:
[----:B-1----:R-:W-:Y:S01]  /*f0c0*/  SHF.R.U64 R4, R4, R22, R5 ;  /* 0x0000001604047219 */ /* 0x002fe20000001205 */
[----:B0-----:R-:W-:Y:S01]  /*f0d0*/  VIADD R7, R17, 0xffffffff ;  /* 0xffffffff11077836 */ /* 0x001fe20000000000 */
[----:B------:R-:W-:Y:S01]  /*f0e0*/  SHF.L.U32 R18, R18, R19, RZ ;  /* 0x0000001312127219 */ /* 0x000fe200000006ff */
[----:B------:R-:W-:Y:S01]  /*f0f0*/  @P3 IMAD R0, R11, R12, R2 ;  /* 0x0000000c0b003224 */ /* 0x000fe200078e0202 */
[----:B------:R-:W-:Y:S01]  /*f100*/  LOP3.LUT R3, R15, R24, RZ, 0xc0, !PT ;  /* 0x000000180f037212 */ /* 0x000fe200078ec0ff */
[----:B------:R-:W-:Y:S01]  /*f110*/  IMAD.MOV R5, RZ, RZ, -R4 ;  /* 0x000000ffff057224 */ /* 0x000fe200078e0a04 */
[----:B------:R-:W-:Y:S01]  /*f120*/  LOP3.LUT R7, R10, R7, RZ, 0xc0, !PT ;  /* 0x000000070a077212 */ /* 0x000fe200078ec0ff */
[----:B------:R-:W-:Y:S02]  /*f130*/  IMAD.MOV.U32 R6, RZ, RZ, R14 ;  /* 0x000000ffff067224 */ /* 0x000fe400078e000e */
[----:B------:R-:W-:Y:S02]  /*f140*/  IMAD R3, R18, R4, R3 ;  /* 0x0000000412037224 */ /* 0x000fe400078e0203 */
[----:B--2---:R-:W-:-:S02]  /*f150*/  IMAD R2, R5, R23, R16 ;  /* 0x0000001705027224 */ /* 0x004fc400078e0210 */
[----:B---3--:R-:W-:Y:S02]  /*f160*/  IMAD R0, R3, R25, R0 ;  /* 0x0000001903007224 */ /* 0x008fe400078e0200 */
[----:B------:R-:W-:Y:S02]  /*f170*/  IMAD R5, R2, R17, R7 ;  /* 0x0000001102057224 */ /* 0x000fe400078e0207 */
[----:B------:R-:W-:-:S03]  /*f180*/  IMAD.MOV.U32 R4, RZ, RZ, 0x1 ;  /* 0x00000001ff047424 */ /* 0x000fc600078e00ff */
[----:B------:R-:W-:Y:S02]  /*f190*/  SEL R7, R5, R0, !P3 ;  /* 0x0000000005077207 */ /* 0x000fe40005800000 */
[----:B------:R-:W-:-:S07]  /*f1a0*/  SEL R5, R0, R5, !P3 ;  /* 0x0000000500057207 */ /* 0x000fce0005800000 */
.L_x_298:
[----:B------:R-:W-:-:S08]  /*f1b0*/  NOP ;  /* 0x0000000000007918 */ /* 0x000fd00000000000 */
[----:B------:R-:W0:-:S00]  /*f1c0*/  USETMAXREG.DEALLOC.CTAPOOL 0x28 ;  /* 0x00000028000079c8 */ /* 0x000e0000080e0500 */
[----:B------:R-:W-:-:S13]  /*f1d0*/  ISETP.NE.AND P0, PT, RZ, UR8, PT ;  /* 0x00000008ff007c0c */ /* 0x000fda000bf05270 */
[----:B------:R-:W-:Y:S05]  /*f1e0*/  @P0 EXIT ;  /* 0x000000000000094d */ /* 0x000fea0003800000 */
[----:B0-----:R-:W-:Y:S01]  /*f1f0*/  LOP3.LUT P0, RZ, R4, 0xff, RZ, 0xc0, !PT ;  /* 0x000000ff04ff7812 */ /* 0x001fe2000780c0ff */
[----:B------:R-:W-:Y:S02]  /*f200*/  IMAD.MOV.U32 R11, RZ, RZ, 0x1 ;  /* 0x00000001ff0b7424 */ /* 0x000fe400078e00ff */
[----:B------:R-:W-:-:S10]  /*f210*/  IMAD.MOV.U32 R10, RZ, RZ, RZ ;  /* 0x000000ffff0a7224 */ /* 0x000fd400078e00ff */
[----:B------:R-:W-:Y:S05]  /*f220*/  @!P0 BRA `(.L_x_301) ;  /* 0x0000000c00608947 */ /* 0x000fea0003800000 */
[----:B------:R-:W0:Y:S01]  /*f230*/  S2UR UR12, SR_CgaCtaId ;  /* 0x00000000000c79c3 */ /* 0x000e220000008800 */
[----:B------:R-:W-:Y:S01]  /*f240*/  ULDC UR4, c[0x0][0x28c] ;  /* 0x0000a30000047ab9 */ /* 0x000fe20000000800 */
[----:B------:R-:W-:Y:S01]  /*f250*/  ULDC UR6, c[0x0][0x658] ;  /* 0x0001960000067ab9 */ /* 0x000fe20000000800 */
[----:B------:R-:W-:Y:S01]  /*f260*/  UIADD3 UR10, UR4, 0x7f, URZ ;  /* 0x0000007f040a7890 */ /* 0x000fe2000fffe03f */
[----:B------:R-:W-:Y:S01]  /*f270*/  BSSY B0, `(.L_x_301) ;  /* 0x00000d3000007945 */ /* 0x000fe20003800000 */
[----:B------:R-:W-:Y:S01]  /*f280*/  UMOV UR7, 0xffffffff ;  /* 0xffffffff00077882 */ /* 0x000fe20000000000 */
[----:B------:R-:W-:Y:S01]  /*f290*/  ULDC UR5, c[0x0][0x600] ;  /* 0x0001800000057ab9 */ /* 0x000fe20000000800 */
[----:B------:R-:W-:Y:S01]  /*f2a0*/  UMOV UR9, 0x1 ;  /* 0x0000000100097882 */ /* 0x000fe20000000000 */
[----:B------:R-:W-:Y:S01]  /*f2b0*/  USHF.L.U32 UR7, UR7, UR6, URZ ;  /* 0x0000000607077299 */ /* 0x000fe2000800063f */
[----:B------:R-:W-:Y:S01]  /*f2c0*/  IMAD.MOV.U32 R9, RZ, RZ, 0x1 ;  /* 0x00000001ff097424 */ /* 0x000fe200078e00ff */
[----:B------:R-:W-:Y:S01]  /*f2d0*/  UIADD3 UR4, UR5, -0x1, URZ ;  /* 0xffffffff05047890 */ /* 0x000fe2000fffe03f */
[----:B------:R-:W-:Y:S01]  /*f2e0*/  IMAD.MOV.U32 R11, RZ, RZ, 0x1 ;  /* 0x00000001ff0b7424 */ /* 0x000fe200078e00ff */
[----:B------:R-:W-:Y:S01]  /*f2f0*/  USHF.R.S32.HI UR11, URZ, 0x1f, UR10 ;  /* 0x0000001f3f0b7899 */ /* 0x000fe2000801140a */
[----:B------:R-:W-:Y:S01]  /*f300*/  IMAD.MOV.U32 R10, RZ, RZ, RZ ;  /* 0x000000ffff0a7224 */ /* 0x000fe200078e00ff */
[----:B------:R-:W-:Y:S01]  /*f310*/  ULDC UR8, c[0x0][0xc] ;  /* 0x0000030000087ab9 */ /* 0x000fe20000000800 */
[----:B------:R-:W-:-:S02]  /*f320*/  USHF.L.U32 UR5, UR9, UR6, URZ ;  /* 0x0000000609057299 */ /* 0x000fc4000800063f */
[----:B------:R-:W-:Y:S01]  /*f330*/  ULEA.HI UR11, UR11, UR10, URZ, 0x7 ;  /* 0x0000000a0b0b7291 */ /* 0x000fe2000f8f383f */
[----:B------:R-:W-:Y:S01]  /*f340*/  ULDC UR9, c[0x0][0x10] ;  /* 0x0000040000097ab9 */ /* 0x000fe20000000800 */
[----:B------:R-:W-:Y:S02]  /*f350*/  ULOP3.LUT UR6, URZ, UR7, URZ, 0x33, !UPT ;  /* 0x000000073f067292 */ /* 0x000fe4000f8e333f */
[----:B------:R-:W-:Y:S01]  /*f360*/  UIMAD.WIDE.U32 UR8, UR8, UR9, URZ ;  /* 0x00000009080872a5 */ /* 0x000fe2000f8e003f */
[----:B------:R-:W-:Y:S01]  /*f370*/  ULDC UR7, c[0x0][0x14] ;  /* 0x0000050000077ab9 */ /* 0x000fe20000000800 */
[----:B------:R-:W-:Y:S01]  /*f380*/  USHF.R.S32.HI UR20, URZ, 0x7, UR11 ;  /* 0x000000073f147899 */ /* 0x000fe2000801140b */
[----:B0-----:R-:W-:Y:S01]  /*f390*/  IMAD.U32 R8, RZ, RZ, UR12 ;  /* 0x0000000cff087e24 */ /* 0x001fe2000f8e00ff */
[----:B------:R-:W-:Y:S02]  /*f3a0*/  UIMAD.WIDE.U32 UR24, UR8, UR7, URZ ;  /* 0x00000007081872a5 */ /* 0x000fe4000f8e003f */
[----:B------:R-:W-:-:S02]  /*f3b0*/  UIMAD UR18, UR9, UR7, URZ ;  /* 0x00000007091272a4 */ /* 0x000fc4000f8e023f */
[----:B------:R-:W-:Y:S02]  /*f3c0*/  ULOP3.LUT UR23, UR13, 0x2, URZ, 0xfc, !UPT ;  /* 0x000000020d177892 */ /* 0x000fe4000f8efc3f */
[----:B------:R-:W-:Y:S02]  /*f3d0*/  UIADD3 UR18, UR25, UR18, URZ ;  /* 0x0000001219127290 */ /* 0x000fe4000fffe03f */
[----:B------:R-:W-:Y:S01]  /*f3e0*/  UIADD3 UR28, UR20, 0x1, URZ ;  /* 0x00000001141c7890 */ /* 0x000fe2000fffe03f */
[----:B------:R-:W-:-:S11]  /*f3f0*/  ULDC.64 UR26, c[0x0][0x198] ;  /* 0x00006600001a7ab9 */ /* 0x000fd60000000a00 */
.L_x_312:
[----:B------:R-:W-:-:S03]  /*f400*/  UMOV UR7, 0xffffffff ;  /* 0xffffffff00077882 */ /* 0x000fc60000000000 */
[----:B------:R-:W-:Y:S05]  /*f410*/  BRA.DIV UR7, `(.L_x_302) ;  /* 0x0000000e07e07947 */ /* 0x000fea000b800000 */
[----:B------:R-:W-:-:S13]  /*f420*/  ELECT P0, URZ, PT ;  /* 0x00000000003f782f */ /* 0x000fda0003800000 */
.L_x_323:
[----:B------:R-:W0:Y:S01]  /*f430*/  LDC R0, c[0x0][0x28c] ;  /* 0x0000a300ff007b82 */ /* 0x000e220000000800 */
[----:B------:R-:W-:Y:S01]  /*f440*/  BSSY B1, `(.L_x_303) ;  /* 0x000003c000017945 */ /* 0x000fe20003800000 */
[----:B0-----:R-:W-:-:S13]  /*f450*/  ISETP.LT.OR P0, PT, R0, 0x1, !P0 ;  /* 0x000000010000780c */ /* 0x001fda0004701670 */
[----:B------:R-:W-:Y:S05]  /*f460*/  @P0 BRA `(.L_x_304) ;  /* 0x0000000000e40947 */ /* 0x000fea0003800000 */
[----:B------:R-:W-:Y:S02]  /*f470*/  IMAD R5, R5, 0x4, R8 ;  /* 0x0000000405057824 */ /* 0x000fe400078e0208 */
[----:B------:R-:W-:Y:S02]  /*f480*/  IMAD.SHL.U32 R7, R7, 0x100, RZ ;  /* 0x0000010007077824 */ /* 0x000fe400078e00ff */
[----:B------:R-:W-:Y:S02]  /*f490*/  IMAD.MOV.U32 R13, RZ, RZ, RZ ;  /* 0x000000ffff0d7224 */ /* 0x000fe400078e00ff */
[----:B------:R-:W-:Y:S02]  /*f4a0*/  IMAD.U32 R15, RZ, RZ, UR28 ;  /* 0x0000001cff0f7e24 */ /* 0x000fe4000f8e00ff */
[----:B------:R-:W-:Y:S02]  /*f4b0*/  IMAD.MOV.U32 R0, RZ, RZ, R11 ;  /* 0x000000ffff007224 */ /* 0x000fe400078e000b */
[----:B------:R-:W-:-:S02]  /*f4c0*/  IMAD.MOV.U32 R3, RZ, RZ, R10 ;  /* 0x000000ffff037224 */ /* 0x000fc400078e000a */
[----:B------:R-:W-:-:S07]  /*f4d0*/  IMAD.SHL.U32 R12, R5, 0x20, RZ ;  /* 0x00000020050c7824 */ /* 0x000fce00078e00ff */
.L_x_307:
[----:B------:R-:W0:Y:S01]  /*f4e0*/  S2UR UR7, SR_CgaCtaId ;  /* 0x00000000000779c3 */ /* 0x000e220000008800 */
[----:B------:R-:W1:Y:S01]  /*f4f0*/  S2R R4, SR_TID.X ;  /* 0x0000000000047919 */ /* 0x000e620000002100 */
[----:B------:R-:W-:Y:S02]  /*f500*/  MOV R5, 0x400 ;  /* 0x0000040000057802 */ /* 0x000fe40000000f00 */
[----:B------:R-:W-:Y:S01]  /*f510*/  SHF.L.U32 R2, R0, 0x1f, RZ ;  /* 0x0000001f00027819 */ /* 0x000fe200000006ff */
[----:B0-----:R-:W-:-:S05]  /*f520*/  IMAD.U32 R8, RZ, RZ, UR7 ;  /* 0x00000007ff087e24 */ /* 0x001fca000f8e00ff */
[----:B------:R-:W-:Y:S02]  /*f530*/  LEA R14, R8, R5, 0x18 ;  /* 0x00000005080e7211 */ /* 0x000fe400078ec0ff */
[----:B-1----:R-:W-:-:S03]  /*f540*/  LOP3.LUT P1, RZ, R4, 0x7f, RZ, 0xc0, !PT ;  /* 0x0000007f04ff7812 */ /* 0x002fc6000782c0ff */
[----:B------:R-:W-:-:S04]  /*f550*/  IMAD R5, R3, 0x8, R14 ;  /* 0x0000000803057824 */ /* 0x000fc800078e020e */
[----:B------:R-:W0:Y:S06]  /*f560*/  SYNCS.PHASECHK.TRANS64.TRYWAIT P0, [R5+URZ+0x20], R2 ;  /* 0x00002002050075a7 */ /* 0x000e2c000800017f */
[----:B------:R-:W1:Y:S01]  /*f570*/  @!P1 LDC R4, c[0x0][0x500] ;  /* 0x00014000ff049b82 */ /* 0x000e620000000800 */
[----:B0-----:R-:W-:Y:S05]  /*f580*/  @!P0 BRA `(.L_x_305) ;  /* 0x0000000c00a48947 */ /* 0x001fea0003800000 */
.L_x_324:
[----:B------:R-:W-:Y:S01]  /*f590*/  UPRMT UR7, UR23, 0x9910, URZ ;  /* 0x0000991017077896 */ /* 0x000fe2000800003f */
[----:B-1----:R1:W-:Y:S03]  /*f5a0*/  @!P1 SYNCS.ARRIVE.TRANS64 RZ, [R5+URZ], R4 ;  /* 0x0000000405ff99a7 */ /* 0x0023e6000800003f */
[----:B------:R-:W-:-:S06]  /*f5b0*/  UISETP.NE.AND UP0, UPT, UR7, 0x2, UPT ;  /* 0x000000020700788c */ /* 0x000fcc000bf05270 */
[----:B------:R-:W-:-:S13]  /*f5c0*/  PLOP3.LUT P0, PT, PT, PT, UP0, 0x80, 0x0 ;  /* 0x000000000000781c */ /* 0x000fda0003f0f008 */
[----:B-1----:R-:W-:Y:S05]  /*f5d0*/  @P0 BRA `(.L_x_306) ;  /* 0x0000000000040947 */ /* 0x002fea0003800000 */
[----:B------:R-:W-:Y:S01]  /*f5e0*/  BPT.TRAP 0x1 ;  /* 0x000000040000795c */ /* 0x000fe20000300000 */
.L_x_306:
[----:B0-----:R-:W-:Y:S01]  /*f5f0*/  IMAD R2, R3, 0x4, R8 ;  /* 0x0000000403027824 */ /* 0x001fe200078e0208 */
[----:B------:R-:W-:Y:S01]  /*f600*/  R2UR UR9, R5 ;  /* 0x00000000050972ca */ /* 0x000fe200000e0000 */
[----:B------:R-:W-:Y:S01]  /*f610*/  VIADD R15, R15, 0xffffffff ;  /* 0xffffffff0f0f7836 */ /* 0x000fe20000000000 */
[----:B------:R-:W-:Y:S01]  /*f620*/  UIADD3 UR14, UP0, UR26, 0xf0, URZ ;  /* 0x000000f01a0e7890 */ /* 0x000fe2000ff1e03f */
[--C-:B------:R-:W-:Y:S01]  /*f630*/  IMAD.U32 R2, R2, 0x1000, R14.reuse ;  /* 0x0000100002027824 */ /* 0x100fe200078e000e */
[----:B------:R-:W-:Y:S01]  /*f640*/  R2UR UR11, R12 ;  /* 0x000000000c0b72ca */ /* 0x000fe200000e0000 */
[----:B------:R-:W-:Y:S01]  /*f650*/  IMAD R14, R3, 0x8000, R14 ;  /* 0x00008000030e7824 */ /* 0x000fe200078e020e */
[----:B------:R-:W-:Y:S01]  /*f660*/  R2UR UR10, R13 ;  /* 0x000000000d0a72ca */ /* 0x000fe200000e0000 */
[----:B------:R-:W-:Y:S01]  /*f670*/  UIADD3 UR30, UP1, UR26, 0x1f0, URZ ;  /* 0x000001f01a1e7890 */ /* 0x000fe2000ff3e03f */
[----:B------:R-:W-:Y:S01]  /*f680*/  R2UR UR7, R2 ;  /* 0x00000000020772ca */ /* 0x000fe200000e0000 */
[----:B------:R-:W-:Y:S01]  /*f690*/  UIADD3.X UR15, URZ, UR27, URZ, UP0, !UPT ;  /* 0x0000001b3f0f7290 */ /* 0x000fe200087fe43f */
[----:B------:R-:W-:Y:S01]  /*f6a0*/  R2UR UR8, R14 ;  /* 0x000000000e0872ca */ /* 0x000fe200000e0000 */
[----:B------:R-:W-:Y:S01]  /*f6b0*/  VIADD R3, R3, 0x1 ;  /* 0x0000000103037836 */ /* 0x000fe20000000000 */
[----:B------:R-:W-:Y:S01]  /*f6c0*/  R2UR UR12, R6 ;  /* 0x00000000060c72ca */ /* 0x000fe200000e0000 */
[----:B------:R-:W-:Y:S01]  /*f6d0*/  UIADD3.X UR31, URZ, UR27, URZ, UP1, !UPT ;  /* 0x0000001b3f1f7290 */ /* 0x000fe20008ffe43f */
[----:B------:R-:W-:Y:S01]  /*f6e0*/  R2UR UR21, R7 ;  /* 0x00000000071572ca */ /* 0x000fe200000e0000 */
[----:B------:R-:W-:Y:S01]  /*f6f0*/  UMOV UR22, 0xf0000 ;  /* 0x000f000000167882 */ /* 0x000fe20000000000 */
[----:B------:R-:W-:Y:S01]  /*f700*/  ISETP.GT.AND P1, PT, R15, 0x1, PT ;  /* 0x000000010f00780c */ /* 0x000fe20003f24270 */
[----:B------:R-:W-:Y:S01]  /*f710*/  UMOV UR16, 0x0 ;  /* 0x0000000000107882 */ /* 0x000fe20000000000 */
[----:B------:R-:W-:Y:S01]  /*f720*/  UMOV UR17, 0x10000000 ;  /* 0x1000000000117882 */ /* 0x000fe20000000000 */
[----:B------:R-:W-:Y:S01]  /*f730*/  ISETP.NE.AND P0, PT, R3, 0x4, PT ;  /* 0x000000040300780c */ /* 0x000fe20003f05270 */
[----:B------:R-:W-:Y:S01]  /*f740*/  VIADD R13, R13, 0x80 ;  /* 0x000000800d0d7836 */ /* 0x000fe20000000000 */
[----:B------:R-:W-:-:S02]  /*f750*/  UIADD3 UR7, UR7, 0x100, URZ ;  /* 0x0000010007077890 */ /* 0x000fc4000fffe03f */
[----:B------:R-:W-:Y:S01]  /*f760*/  UIADD3 UR19, UR8, 0x10100, URZ ;  /* 0x0001010008137890 */ /* 0x000fe2000fffe03f */
[----:B------:R-:W-:Y:S02]  /*f770*/  SEL R5, RZ, 0x1, P0 ;  /* 0x00000001ff057807 */ /* 0x000fe40000000000 */
[----:B------:R-:W-:Y:S02]  /*f780*/  SEL R3, R3, RZ, P0 ;  /* 0x000000ff03037207 */ /* 0x000fe40000000000 */
[----:B------:R-:W-:Y:S01]  /*f790*/  UMOV UR8, UR7 ;  /* 0x0000000700087c82 */ /* 0x000fe20008000000 */
[----:B------:R-:W-:Y:S01]  /*f7a0*/  LOP3.LUT R0, R0, R5, RZ, 0x3c, !PT ;  /* 0x0000000500007212 */ /* 0x000fe200078e3cff */
[----:B------:R0:W-:Y:S02]  /*f7b0*/  UTMALDG.3D.MULTICAST [UR8], [UR14], UR22, desc[UR16] ;  /* 0x000010080e0073b4 */ /* 0x0001e40008011816 */
[----:B0-----:R-:W-:Y:S01]  /*f7c0*/  UMOV UR8, UR19 ;  /* 0x0000001300087c82 */ /* 0x001fe20008000000 */
[----:B------:R-:W-:-:S02]  /*f7d0*/  UMOV UR11, UR21 ;  /* 0x00000015000b7c82 */ /* 0x000fc40008000000 */
[----:B------:R0:W-:Y:S02]  /*f7e0*/  UTMALDG.3D [UR8], [UR30], desc[UR16] ;  /* 0x000010081e0075b4 */ /* 0x0001e40008011000 */
[----:B0-----:R-:W-:Y:S05]  /*f7f0*/  @P1 BRA `(.L_x_307) ;  /* 0xfffffffc00381947 */ /* 0x001fea000383ffff */
.L_x_304:
[----:B------:R-:W-:Y:S05]  /*f800*/  BSYNC B1 ;  /* 0x0000000000017941 */ /* 0x000fea0003800000 */
.L_x_303:
[----:B------:R-:W2:Y:S01]  /*f810*/  LDL.LU R16, [R1+0x74] ;  /* 0x0000740001107983 */ /* 0x000ea20000300800 */
[----:B------:R-:W-:Y:S01]  /*f820*/  LOP3.LUT P2, RZ, R9, 0xff, RZ, 0xc0, !PT ;  /* 0x000000ff09ff7812 */ /* 0x000fe2000784c0ff */
[----:B------:R-:W-:Y:S01]  /*f830*/  VIADD R10, R10, UR20 ;  /* 0x000000140a0a7c36 */ /* 0x000fe20008000000 */
[----:B------:R-:W-:Y:S01]  /*f840*/  ULDC.64 UR8, c[0x0][0x650] ;  /* 0x0001940000087ab9 */ /* 0x000fe20000000a00 */
[----:B------:R-:W3:Y:S01]  /*f850*/  LDL.LU R14, [R1+0x78] ;  /* 0x00007800010e7983 */ /* 0x000ee20000300800 */
[----:B------:R-:W-:Y:S01]  /*f860*/  IMAD.U32 R2, RZ, RZ, UR20 ;  /* 0x00000014ff027e24 */ /* 0x000fe2000f8e00ff */
[----:B------:R-:W-:Y:S01]  /*f870*/  BSSY B1, `(.L_x_308) ;  /* 0x0000070000017945 */ /* 0x000fe20003800000 */
[----:B------:R-:W-:Y:S01]  /*f880*/  SHF.R.U32.HI R0, RZ, 0x2, R10 ;  /* 0x00000002ff007819 */ /* 0x000fe2000001160a */
[----:B------:R-:W-:Y:S01]  /*f890*/  IMAD.MOV.U32 R5, RZ, RZ, -0x1 ;  /* 0xffffffffff057424 */ /* 0x000fe200078e00ff */
[----:B------:R-:W-:Y:S01]  /*f8a0*/  ISETP.GT.U32.AND P0, PT, R10, 0x3, PT ;  /* 0x000000030a00780c */ /* 0x000fe20003f04070 */
[----:B------:R-:W-:Y:S01]  /*f8b0*/  IMAD.MOV.U32 R7, RZ, RZ, -0x1 ;  /* 0xffffffffff077424 */ /* 0x000fe200078e00ff */
[----:B------:R-:W-:Y:S01]  /*f8c0*/  LOP3.LUT R0, R0, 0x1, RZ, 0xc0, !PT ;  /* 0x0000000100007812 */ /* 0x000fe200078ec0ff */
[----:B------:R-:W-:Y:S01]  /*f8d0*/  IMAD.MOV.U32 R6, RZ, RZ, -0x1 ;  /* 0xffffffffff067424 */ /* 0x000fe200078e00ff */
[----:B------:R-:W-:Y:S01]  /*f8e0*/  ISETP.LT.U32.AND P0, PT, R2, 0x4, P0 ;  /* 0x000000040200780c */ /* 0x000fe20000701070 */
[----:B------:R-:W0:Y:S01]  /*f8f0*/  @P2 S2R R8, SR_CgaCtaId ;  /* 0x0000000000082919 */ /* 0x000e220000008800 */
[----:B------:R-:W-:-:S02]  /*f900*/  @P2 MOV R3, 0x400 ;  /* 0x0000040000032802 */ /* 0x000fc40000000f00 */
[----:B------:R-:W-:Y:S01]  /*f910*/  ISETP.NE.U32.AND P1, PT, R0, 0x1, PT ;  /* 0x000000010000780c */ /* 0x000fe20003f25070 */
[----:B------:R-:W-:Y:S01]  /*f920*/  IMAD.U32 R0, RZ, RZ, UR20 ;  /* 0x00000014ff007e24 */ /* 0x000fe2000f8e00ff */
[----:B------:R-:W-:Y:S02]  /*f930*/  LOP3.LUT R10, R10, 0x3, RZ, 0xc0, !PT ;  /* 0x000000030a0a7812 */ /* 0x000fe400078ec0ff */
[----:B------:R-:W-:Y:S02]  /*f940*/  PRMT R9, RZ, 0x7610, R9 ;  /* 0x00007610ff097816 */ /* 0x000fe40000000009 */
[----:B------:R-:W-:Y:S02]  /*f950*/  ISETP.GT.U32.AND P1, PT, R0, 0x3, !P1 ;  /* 0x000000030000780c */ /* 0x000fe40004f24070 */
[----:B------:R-:W-:Y:S02]  /*f960*/  SEL R0, RZ, 0x1, !P0 ;  /* 0x00000001ff007807 */ /* 0x000fe40004000000 */
[----:B------:R-:W-:-:S04]  /*f970*/  SEL R2, RZ, 0x1, !P1 ;  /* 0x00000001ff027807 */ /* 0x000fc80004800000 */
[--C-:B------:R-:W-:Y:S02]  /*f980*/  LOP3.LUT R11, R2, R11, R0.reuse, 0x96, !PT ;  /* 0x0000000b020b7212 */ /* 0x100fe400078e9600 */
[----:B------:R-:W-:Y:S02]  /*f990*/  PRMT R0, RZ, 0x7610, R0 ;  /* 0x00007610ff007816 */ /* 0x000fe40000000000 */
[----:B0-----:R-:W-:-:S04]  /*f9a0*/  @P2 LEA R3, R8, R3, 0x18 ;  /* 0x0000000308032211 */ /* 0x001fc800078ec0ff */
[----:B------:R0:W-:Y:S01]  /*f9b0*/  @P2 SYNCS.ARRIVE.TRANS64.A1T0 RZ, [R3+URZ+0x58], RZ ;  /* 0x000058ff03ff29a7 */ /* 0x0001e2000810003f */
[----:B---3--:R-:W-:-:S04]  /*f9c0*/  IADD3 R14, P2, R14, UR24, RZ ;  /* 0x000000180e0e7c10 */ /* 0x008fc8000ff5e0ff */
[----:B--2---:R-:W-:Y:S01]  /*f9d0*/  IADD3.X R16, R16, UR18, RZ, P2, !PT ;  /* 0x0000001210107c10 */ /* 0x004fe200097fe4ff */
[----:B------:R0:W-:Y:S01]  /*f9e0*/  STL [R1+0x78], R14 ;  /* 0x0000780e01007387 */ /* 0x0001e20000100800 */
[----:B------:R-:W-:-:S03]  /*f9f0*/  ISETP.GE.U32.AND P2, PT, R14, UR8, PT ;  /* 0x000000080e007c0c */ /* 0x000fc6000bf46070 */
[----:B------:R0:W-:Y:S01]  /*fa00*/  STL [R1+0x74], R16 ;  /* 0x0000741001007387 */ /* 0x0001e20000100800 */
[----:B------:R-:W-:-:S13]  /*fa10*/  ISETP.GE.U32.AND.EX P0, PT, R16, UR9, PT, P2 ;  /* 0x0000000910007c0c */ /* 0x000fda000bf06120 */
[----:B0-----:R-:W-:Y:S05]  /*fa20*/  @P0 BRA `(.L_x_309) ;  /* 0x0000000400500947 */ /* 0x001fea0003800000 */
[----:B------:R-:W-:Y:S01]  /*fa30*/  ULDC.64 UR8, c[0x0][0x628] ;  /* 0x00018a0000087ab9 */ /* 0x000fe20000000a00 */
[----:B------:R-:W0:Y:S01]  /*fa40*/  S2R R12, SR_CTAID.X ;  /* 0x00000000000c7919 */ /* 0x000e220000002500 */
[----:B------:R-:W-:Y:S01]  /*fa50*/  ISETP.NE.U32.AND P0, PT, RZ, UR8, PT ;  /* 0x00000008ff007c0c */ /* 0x000fe2000bf05070 */
[----:B------:R-:W-:Y:S01]  /*fa60*/  ULDC UR10, c[0x0][0x630] ;  /* 0x00018c00000a7ab9 */ /* 0x000fe20000000800 */
[----:B------:R-:W-:Y:S01]  /*fa70*/  IMAD.MOV.U32 R2, RZ, RZ, R14 ;  /* 0x000000ffff027224 */ /* 0x000fe200078e000e */
[----:B------:R-:W1:Y:S01]  /*fa80*/  S2R R0, SR_CTAID.Y ;  /* 0x0000000000007919 */ /* 0x000e620000002600 */
[----:B------:R-:W-:Y:S01]  /*fa90*/  ISETP.NE.AND.EX P0, PT, RZ, UR9, PT, P0 ;  /* 0x00000009ff007c0c */ /* 0x000fe2000bf05300 */
[----:B------:R-:W-:-:S12]  /*faa0*/  IMAD.MOV.U32 R3, RZ, RZ, R16 ;  /* 0x000000ffff037224 */ /* 0x000fd800078e0010 */
[----:B------:R-:W-:Y:S05]  /*fab0*/  @!P0 BRA `(.L_x_310) ;  /* 0x0000000000288947 */ /* 0x000fea0003800000 */
[----:B------:R-:W-:Y:S02]  /*fac0*/  ULDC UR7, c[0x0][0x634] ;  /* 0x00018d0000077ab9 */ /* 0x000fe40000000800 */
[----:B------:R-:W-:-:S05]  /*fad0*/  IADD3 R7, P0, R14, UR7, RZ ;  /* 0x000000070e077c10 */ /* 0x000fca000ff1e0ff */
[----:B------:R-:W-:-:S04]  /*fae0*/  IMAD.X R13, RZ, RZ, R16, P0 ;  /* 0x000000ffff0d7224 */ /* 0x000fc800000e0610 */
[----:B------:R-:W-:-:S04]  /*faf0*/  IMAD.WIDE.U32 R4, R13, UR8, RZ ;  /* 0x000000080d047c25 */ /* 0x000fc8000f8e00ff */
[----:B------:R-:W-:-:S04]  /*fb00*/  IMAD.WIDE.U32 R4, P0, R7, UR9, R4 ;  /* 0x0000000907047c25 */ /* 0x000fc8000f800004 */
[----:B------:R-:W-:-:S04]  /*fb10*/  IMAD.WIDE.U32 R6, R7, UR8, RZ ;  /* 0x0000000807067c25 */ /* 0x000fc8000f8e00ff */
[----:B------:R-:W-:Y:S01]  /*fb20*/  IMAD.X R3, RZ, RZ, RZ, P0 ;  /* 0x000000ffff037224 */ /* 0x000fe200000e06ff */
[----:B------:R-:W-:Y:S01]  /*fb30*/  IADD3 RZ, P0, R7, R4, RZ ;  /* 0x0000000407ff7210 */ /* 0x000fe20007f1e0ff */
[----:B------:R-:W-:-:S04]  /*fb40*/  IMAD.MOV.U32 R2, RZ, RZ, R5 ;  /* 0x000000ffff027224 */ /* 0x000fc800078e0005 */
[----:B------:R-:W-:-:S08]  /*fb50*/  IMAD.WIDE.U32.X R2, R13, UR9, R2, P0 ;  /* 0x000000090d027c25 */ /* 0x000fd000080e0402 */
.L_x_310:
[--C-:B------:R-:W-:Y:S01]  /*fb60*/  SHF.R.U64 R6, R2, UR10, R3.reuse ;  /* 0x0000000a02067c19 */ /* 0x100fe20008001203 */
[----:B------:R-:W-:Y:S01]  /*fb70*/  ULDC.64 UR8, c[0x0][0x620] ;  /* 0x0001880000087ab9 */ /* 0x000fe20000000a00 */
[----:B------:R-:W-:Y:S01]  /*fb80*/  SHF.R.U32.HI R2, RZ, UR10, R3 ;  /* 0x0000000aff027c19 */ /* 0x000fe20008011603 */
[----:B------:R-:W-:Y:S01]  /*fb90*/  IMAD.MOV.U32 R3, RZ, RZ, R16 ;  /* 0x000000ffff037224 */ /* 0x000fe200078e0010 */
[----:B------:R-:W-:Y:S01]  /*fba0*/  IADD3 R5, P0, RZ, -R6, RZ ;  /* 0x80000006ff057210 */ /* 0x000fe20007f1e0ff */
[----:B------:R-:W-:Y:S01]  /*fbb0*/  ULDC UR7, c[0x0][0x150] ;  /* 0x0000540000077ab9 */ /* 0x000fe20000000800 */
[----:B0-----:R-:W-:Y:S01]  /*fbc0*/  I2FP.F32.U32 R7, R12 ;  /* 0x0000000c00077245 */ /* 0x001fe20000201000 */
[----:B------:R-:W0:Y:S01]  /*fbd0*/  LDC R19, c[0x0][0x144] ;  /* 0x00005100ff137b82 */ /* 0x000e220000000800 */
[----:B------:R-:W-:Y:S01]  /*fbe0*/  ULDC.64 UR10, c[0x0][0x640] ;  /* 0x00019000000a7ab9 */ /* 0x000fe20000000a00 */
[----:B------:R-:W-:Y:S01]  /*fbf0*/  IMAD.X R2, RZ, RZ, ~R2, P0 ;  /* 0x000000ffff027224 */ /* 0x000fe200000e0e02 */
[----:B------:R-:W-:-:S03]  /*fc00*/  ISETP.NE.U32.AND P0, PT, RZ, UR10, PT ;  /* 0x0000000aff007c0c */ /* 0x000fc6000bf05070 */
[----:B------:R-:W-:Y:S01]  /*fc10*/  IMAD R4, R2, UR8, RZ ;  /* 0x0000000802047c24 */ /* 0x000fe2000f8e02ff */
[----:B------:R-:W-:Y:S01]  /*fc20*/  ISETP.NE.AND.EX P0, PT, RZ, UR11, PT, P0 ;  /* 0x0000000bff007c0c */ /* 0x000fe2000bf05300 */
[----:B------:R-:W-:Y:S01]  /*fc30*/  IMAD.MOV.U32 R2, RZ, RZ, R14 ;  /* 0x000000ffff027224 */ /* 0x000fe200078e000e */
[----:B------:R-:W2:Y:S03]  /*fc40*/  LDC R13, c[0x0][0x148] ;  /* 0x00005200ff0d7b82 */ /* 0x000ea60000000800 */
[----:B------:R-:W-:Y:S01]  /*fc50*/  IMAD.WIDE.U32 R2, R5, UR8, R2 ;  /* 0x0000000805027c25 */ /* 0x000fe2000f8e0002 */
[----:B------:R-:W-:-:S03]  /*fc60*/  ULDC UR8, c[0x0][0x154] ;  /* 0x0000550000087ab9 */ /* 0x000fc60000000800 */
[----:B------:R-:W-:Y:S02]  /*fc70*/  IMAD R5, R5, UR9, R4 ;  /* 0x0000000905057c24 */ /* 0x000fe4000f8e0204 */
[----:B------:R-:W-:Y:S01]  /*fc80*/  FMUL R4, R7, UR7 ;  /* 0x0000000707047c20 */ /* 0x000fe20008400000 */
[----:B------:R-:W-:Y:S01]  /*fc90*/  ULDC UR7, c[0x0][0x618] ;  /* 0x0001860000077ab9 */ /* 0x000fe20000000800 */
[----:B------:R-:W-:Y:S01]  /*fca0*/  ULDC UR9, c[0x0][0x608] ;  /* 0x0001820000097ab9 */ /* 0x000fe20000000800 */
[----:B------:R-:W-:-:S03]  /*fcb0*/  IMAD.IADD R3, R3, 0x1, R5 ;  /* 0x0000000103037824 */ /* 0x000fc600078e0205 */
[----:B------:R-:W3:Y:S02]  /*fcc0*/  F2I.U32.TRUNC.NTZ R4, R4 ;  /* 0x0000000400047305 */ /* 0x000ee4000020f000 */
[----:B------:R-:W-:Y:S02]  /*fcd0*/  SHF.R.U64 R7, R2, UR7, R3 ;  /* 0x0000000702077c19 */ /* 0x000fe40008001203 */
[----:B-1----:R-:W-:-:S05]  /*fce0*/  I2FP.F32.U32 R2, R0 ;  /* 0x0000000000027245 */ /* 0x002fca0000201000 */
[----:B------:R-:W-:Y:S01]  /*fcf0*/  FMUL R5, R2, UR8 ;  /* 0x0000000802057c20 */ /* 0x000fe20008400000 */
[----:B------:R-:W-:Y:S01]  /*fd00*/  SHF.R.U32.HI R2, RZ, UR7, R3 ;  /* 0x00000007ff027c19 */ /* 0x000fe20008011603 */
[----:B------:R-:W-:Y:S02]  /*fd10*/  ULDC UR7, c[0x0][0x658] ;  /* 0x0001960000077ab9 */ /* 0x000fe40000000800 */
[----:B------:R1:W4:Y:S01]  /*fd20*/  F2I.U32.TRUNC.NTZ R16, R5 ;  /* 0x0000000500107305 */ /* 0x000322000020f000 */
[----:B------:R-:W-:Y:S01]  /*fd30*/  SHF.R.U64 R15, R7, UR9, R2 ;  /* 0x00000009070f7c19 */ /* 0x000fe20008001202 */
[----:B---3--:R-:W-:Y:S01]  /*fd40*/  IMAD.MOV R4, RZ, RZ, -R4 ;  /* 0x000000ffff047224 */ /* 0x008fe200078e0a04 */
[----:B------:R-:W-:-:S03]  /*fd50*/  SHF.R.U32.HI R2, RZ, UR9, R2 ;  /* 0x00000009ff027c19 */ /* 0x000fc60008011602 */
[----:B0-----:R-:W-:Y:S01]  /*fd60*/  IMAD R12, R19, R4, R12 ;  /* 0x00000004130c7224 */ /* 0x001fe200078e020c */
[--C-:B------:R-:W-:Y:S02]  /*fd70*/  SHF.R.U64 R14, R15, UR7, R2.reuse ;  /* 0x000000070f0e7c19 */ /* 0x100fe40008001202 */
[----:B------:R-:W-:-:S03]  /*fd80*/  SHF.R.U32.HI R17, RZ, UR7, R2 ;  /* 0x00000007ff117c19 */ /* 0x000fc60008011602 */
[----:B------:R-:W-:Y:S02]  /*fd90*/  IMAD.MOV.U32 R2, RZ, RZ, R14 ;  /* 0x000000ffff027224 */ /* 0x000fe400078e000e */
[----:B------:R-:W-:Y:S01]  /*fda0*/  IMAD.MOV.U32 R3, RZ, RZ, R17 ;  /* 0x000000ffff037224 */ /* 0x000fe200078e0011 */
[----:B-12-4-:R-:W-:Y:S06]  /*fdb0*/  @!P0 BRA `(.L_x_311) ;  /* 0x0000000000288947 */ /* 0x016fec0003800000 */
[----:B------:R-:W-:Y:S02]  /*fdc0*/  ULDC UR7, c[0x0][0x64c] ;  /* 0x0001930000077ab9 */ /* 0x000fe40000000800 */
[----:B------:R-:W-:-:S05]  /*fdd0*/  IADD3 R3, P0, R14, UR7, RZ ;  /* 0x000000070e037c10 */ /* 0x000fca000ff1e0ff */
[----:B------:R-:W-:-:S04]  /*fde0*/  IMAD.X R17, RZ, RZ, R17, P0 ;  /* 0x000000ffff117224 */ /* 0x000fc800000e0611 */
[----:B------:R-:W-:-:S04]  /*fdf0*/  IMAD.WIDE.U32 R4, R17, UR10, RZ ;  /* 0x0000000a11047c25 */ /* 0x000fc8000f8e00ff */
[----:B------:R-:W-:-:S04]  /*fe00*/  IMAD.WIDE.U32 R4, P0, R3, UR11, R4 ;  /* 0x0000000b03047c25 */ /* 0x000fc8000f800004 */
[----:B------:R-:W-:-:S04]  /*fe10*/  IMAD.WIDE.U32 R2, R3, UR10, RZ ;  /* 0x0000000a03027c25 */ /* 0x000fc8000f8e00ff */
[----:B------:R-:W-:Y:S01]  /*fe20*/  IMAD.MOV.U32 R2, RZ, RZ, R5 ;  /* 0x000000ffff027224 */ /* 0x000fe200078e0005 */
[----:B------:R-:W-:Y:S01]  /*fe30*/  IADD3 RZ, P1, R3, R4, RZ ;  /* 0x0000000403ff7210 */ /* 0x000fe20007f3e0ff */
[----:B------:R-:W-:-:S04]  /*fe40*/  IMAD.X R3, RZ, RZ, RZ, P0 ;  /* 0x000000ffff037224 */ /* 0x000fc800000e06ff */
[----:B------:R-:W-:-:S08]  /*fe50*/  IMAD.WIDE.U32.X R2, R17, UR11, R2, P1 ;  /* 0x0000000b11027c25 */ /* 0x000fd000088e0402 */
.L_x_311:
[----:B------:R-:W-:Y:S01]  /*fe60*/  ULDC UR7, c[0x0][0x648] ;  /* 0x0001920000077ab9 */ /* 0x000fe20000000800 */
[----:B------:R-:W-:Y:S01]  /*fe70*/  LOP3.LUT R15, R15, UR6, RZ, 0xc0, !PT ;  /* 0x000000060f0f7c12 */ /* 0x000fe2000f8ec0ff */
[----:B------:R-:W-:Y:S01]  /*fe80*/  IMAD.MOV R16, RZ, RZ, -R16 ;  /* 0x000000ffff107224 */ /* 0x000fe200078e0a10 */
[----:B------:R-:W-:Y:S01]  /*fe90*/  SHF.R.U64 R2, R2, UR7, R3 ;  /* 0x0000000702027c19 */ /* 0x000fe20008001203 */
[----:B------:R-:W-:Y:S01]  /*fea0*/  ULDC UR7, c[0x0][0x638] ;  /* 0x00018e0000077ab9 */ /* 0x000fe20000000800 */
[----:B------:R-:W-:Y:S01]  /*feb0*/  LOP3.LUT R7, R7, UR4, RZ, 0xc0, !PT ;  /* 0x0000000407077c12 */ /* 0x000fe2000f8ec0ff */
[----:B------:R-:W-:Y:S01]  /*fec0*/  @P3 IMAD R12, R13, R16, R0 ;  /* 0x000000100d0c3224 */ /* 0x000fe200078e0200 */
[----:B------:R-:W-:Y:S01]  /*fed0*/  ULDC UR8, c[0x0][0x610] ;  /* 0x0001840000087ab9 */ /* 0x000fe20000000800 */
[----:B------:R-:W-:Y:S02]  /*fee0*/  IMAD.MOV R3, RZ, RZ, -R2 ;  /* 0x000000ffff037224 */ /* 0x000fe400078e0a02 */
[----:B------:R-:W-:-:S02]  /*fef0*/  IMAD R5, R2, UR5, R15 ;  /* 0x0000000502057c24 */ /* 0x000fc4000f8e020f */
[----:B------:R-:W-:Y:S01]  /*ff00*/  IMAD R14, R3, UR7, R14 ;  /* 0x00000007030e7c24 */ /* 0x000fe2000f8e020e */
[----:B------:R-:W-:Y:S01]  /*ff10*/  ULDC UR7, c[0x0][0x600] ;  /* 0x0001800000077ab9 */ /* 0x000fe20000000800 */
[----:B------:R-:W-:Y:S02]  /*ff20*/  IMAD R5, R5, UR8, R12 ;  /* 0x0000000805057c24 */ /* 0x000fe4000f8e020c */
[----:B------:R-:W-:Y:S02]  /*ff30*/  IMAD R14, R14, UR7, R7 ;  /* 0x000000070e0e7c24 */ /* 0x000fe4000f8e0207 */
[----:B------:R-:W-:-:S03]  /*ff40*/  IMAD.MOV.U32 R0, RZ, RZ, 0x1 ;  /* 0x00000001ff007424 */ /* 0x000fc600078e00ff */
[----:B------:R-:W-:Y:S02]  /*ff50*/  SEL R7, R14, R5, !P3 ;  /* 0x000000050e077207 */ /* 0x000fe40005800000 */
[----:B------:R-:W-:-:S07]  /*ff60*/  SEL R5, R5, R14, !P3 ;  /* 0x0000000e05057207 */ /* 0x000fce0005800000 */
.L_x_309:
[----:B------:R-:W-:Y:S05]  /*ff70*/  BSYNC B1 ;  /* 0x0000000000017941 */ /* 0x000fea0003800000 */
.L_x_308:
[----:B------:R-:W-:-:S13]  /*ff80*/  LOP3.LUT P0, RZ, R0, 0xff, RZ, 0xc0, !PT ;  /* 0x000000ff00ff7812 */ /* 0x000fda000780c0ff */
[----:B------:R-:W-:Y:S05]  /*ff90*/  @P0 BRA `(.L_x_312) ;  /* 0xfffffff400180947 */ /* 0x000fea000383ffff */
[----:B------:R-:W-:Y:S05]  /*ffa0*/  BSYNC B0 ;  /* 0x0000000000007941 */ /* 0x000fea0003800000 */
.L_x_301:
[----:B------:R-:W-:-:S03]  /*ffb0*/  UMOV UR7, 0xffffffff ;  /* 0xffffffff00077882 */ /* 0x000fc60000000000 */
[----:B------:R-:W-:Y:S05]  /*ffc0*/  BRA.DIV UR7, `(.L_x_313) ;  /* 0x0000000607287947 */ /* 0x000fea000b800000 */
[----:B------:R-:W-:-:S13]  /*ffd0*/  ELECT P0, URZ, PT ;  /* 0x00000000003f782f */ /* 0x000fda0003800000 */
.L_x_327:
[----:B------:R-:W-:Y:S04]  /*ffe0*/  BSSY B0, `(.L_x_314) ;  /* 0x000002c000007945 */ /* 0x000fe80003800000 */
[----:B------:R-:W-:Y:S05]  /*fff0*/  @!P0 BRA `(.L_x_315) ;  /* 0x0000000000a88947 */ /* 0x000fea0003800000 */
[----:B------:R-:W-:-:S04]  /*10000*/  ULOP3.LUT UR7, UR13, 0x2, URZ, 0xfc, !UPT ;  /* 0x000000020d077892 */ /* 0x000fc8000f8efc3f */
[----:B------:R-:W-:-:S06]  /*10010*/  UISETP.NE.AND UP0, UPT, UR7, 0x3, UPT ;  /* 0x000000030700788c */ /* 0x000fcc000bf05270 */
[----:B------:R-:W-:-:S13]  /*10020*/  PLOP3.LUT P0, PT, PT, PT, UP0, 0x80, 0x0 ;  /* 0x000000000000781c */ /* 0x000fda0003f0f008 */
[----:B------:R-:W-:Y:S05]  /*10030*/  @!P0 BRA `(.L_x_316) ;  /* 0x0000000000048947 */ /* 0x000fea0003800000 */
[----:B------:R-:W-:Y:S01]  /*10040*/  BPT.TRAP 0x1 ;  /* 0x000000040000795c */ /* 0x000fe20000300000 */
.L_x_316:
[----:B------:R-:W0:Y:S01]  /*10050*/  S2R R3, SR_CgaCtaId ;  /* 0x0000000000037919 */ /* 0x000e220000008800 */
[----:B------:R-:W-:Y:S02]  /*10060*/  MOV R0, 0x400 ;  /* 0x0000040000007802 */ /* 0x000fe40000000f00 */
[----:B------:R-:W-:Y:S02]  /*10070*/  SHF.L.U32 R2, R11, 0x1f, RZ ;  /* 0x0000001f0b027819 */ /* 0x000fe400000006ff */
[----:B0-----:R-:W-:-:S05]  /*10080*/  LEA R3, R3, R0, 0x18 ;  /* 0x0000000003037211 */ /* 0x001fca00078ec0ff */
[----:B------:R-:W-:-:S04]  /*10090*/  VIADD R3, R3, 0x20 ;  /* 0x0000002003037836 */ /* 0x000fc80000000000 */
[C---:B------:R-:W-:Y:S02]  /*100a0*/  IMAD R5, R10.reuse, 0x8, R3 ;  /* 0x000000080a057824 */ /* 0x040fe400078e0203 */
[----:B------:R-:W-:Y:S02]  /*100b0*/  VIADD R10, R10, 0x1 ;  /* 0x000000010a0a7836 */ /* 0x000fe40000000000 */
[----:B------:R-:W0:Y:S03]  /*100c0*/  SYNCS.PHASECHK.TRANS64.TRYWAIT P0, [R5+URZ], R2 ;  /* 0x00000002050075a7 */ /* 0x000e26000800017f */
[----:B------:R-:W-:-:S04]  /*100d0*/  ISETP.NE.AND P1, PT, R10, 0x4, PT ;  /* 0x000000040a00780c */ /* 0x000fc80003f25270 */
[----:B------:R-:W-:Y:S02]  /*100e0*/  SEL R0, RZ, 0x1, P1 ;  /* 0x00000001ff007807 */ /* 0x000fe40000800000 */
[----:B------:R-:W-:Y:S02]  /*100f0*/  SEL R10, R10, RZ, P1 ;  /* 0x000000ff0a0a7207 */ /* 0x000fe40000800000 */
[----:B------:R-:W-:-:S03]  /*10100*/  LOP3.LUT R11, R11, R0, RZ, 0x3c, !PT ;  /* 0x000000000b0b7212 */ /* 0x000fc600078e3cff */
[----:B------:R-:W-:Y:S01]  /*10110*/  IMAD R7, R10, 0x8, R3 ;  /* 0x000000080a077824 */ /* 0x000fe200078e0203 */
[----:B------:R-:W-:Y:S01]  /*10120*/  SHF.L.U32 R4, R11, 0x1f, RZ ;  /* 0x0000001f0b047819 */ /* 0x000fe200000006ff */
[----:B0-----:R-:W-:Y:S06]  /*10130*/  @!P0 BRA `(.L_x_317) ;  /* 0x0000000000ec8947 */ /* 0x001fec0003800000 */
.L_x_328:
[----:B------:R-:W1:Y:S01]  /*10140*/  SYNCS.PHASECHK.TRANS64.TRYWAIT P0, [R7+URZ], R4 ;  /* 0x00000004070075a7 */ /* 0x000e62000800017f */
[----:B------:R-:W-:-:S05]  /*10150*/  VIADD R0, R10, 0x1 ;  /* 0x000000010a007836 */ /* 0x000fca0000000000 */
[----:B------:R-:W-:-:S04]  /*10160*/  ISETP.NE.AND P1, PT, R0, 0x4, PT ;  /* 0x000000040000780c */ /* 0x000fc80003f25270 */
[----:B0-----:R-:W-:Y:S02]  /*10170*/  SEL R2, RZ, 0x1, P1 ;  /* 0x00000001ff027807 */ /* 0x001fe40000800000 */
[----:B------:R-:W-:Y:S02]  /*10180*/  SEL R0, R0, RZ, P1 ;  /* 0x000000ff00007207 */ /* 0x000fe40000800000 */
[----:B------:R-:W-:-:S03]  /*10190*/  LOP3.LUT R11, R11, R2, RZ, 0x3c, !PT ;  /* 0x000000020b0b7212 */ /* 0x000fc600078e3cff */
[----:B------:R-:W-:Y:S01]  /*101a0*/  IMAD R6, R0, 0x8, R3 ;  /* 0x0000000800067824 */ /* 0x000fe200078e0203 */
[----:B------:R-:W-:Y:S01]  /*101b0*/  SHF.L.U32 R5, R11, 0x1f, RZ ;  /* 0x0000001f0b057819 */ /* 0x000fe200000006ff */
[----:B-1----:R-:W-:Y:S06]  /*101c0*/  @!P0 BRA `(.L_x_318) ;  /* 0x0000000000dc8947 */ /* 0x002fec0003800000 */
.L_x_329:
[----:B------:R-:W1:Y:S01]  /*101d0*/  SYNCS.PHASECHK.TRANS64.TRYWAIT P0, [R6+URZ], R5 ;  /* 0x00000005060075a7 */ /* 0x000e62000800017f */
[----:B------:R-:W-:-:S05]  /*101e0*/  VIADD R0, R0, 0x1 ;  /* 0x0000000100007836 */ /* 0x000fca0000000000 */
[----:B------:R-:W-:-:S04]  /*101f0*/  ISETP.NE.AND P1, PT, R0, 0x4, PT ;  /* 0x000000040000780c */ /* 0x000fc80003f25270 */
[----:B------:R-:W-:Y:S02]  /*10200*/  SEL R2, RZ, 0x1, P1 ;  /* 0x00000001ff027807 */ /* 0x000fe40000800000 */
[----:B------:R-:W-:Y:S02]  /*10210*/  SEL R0, R0, RZ, P1 ;  /* 0x000000ff00007207 */ /* 0x000fe40000800000 */
[----:B------:R-:W-:Y:S01]  /*10220*/  LOP3.LUT R2, R11, R2, RZ, 0x3c, !PT ;  /* 0x000000020b027212 */ /* 0x000fe200078e3cff */
[----:B-1----:R-:W-:Y:S06]  /*10230*/  @!P0 BRA `(.L_x_319) ;  /* 0x0000000000d48947 */ /* 0x002fec0003800000 */
.L_x_330:
[----:B------:R-:W-:Y:S01]  /*10240*/  IMAD R3, R0, 0x8, R3 ;  /* 0x0000000800037824 */ /* 0x000fe200078e0203 */
[----:B------:R-:W-:-:S07]  /*10250*/  SHF.L.U32 R0, R2, 0x1f, RZ ;  /* 0x0000001f02007819 */ /* 0x000fce00000006ff */
.L_x_320:
[----:B--2---:R2:W3:Y:S02]  /*10260*/  SYNCS.PHASECHK.TRANS64.TRYWAIT P0, [R3+URZ], R0 ;  /* 0x00000000030075a7 */ /* 0x0044e4000800017f */
[----:B---3--:R-:W-:Y:S05]  /*10270*/  @!P0 NANOSLEEP.SYNCS 0x989680 ;  /* 0x009896800000895d */ /* 0x008fea0003900000 */
[----:B------:R-:W3:Y:S02]  /*10280*/  @!P0 SYNCS.PHASECHK.TRANS64 P0, [R3+URZ], R0 ;  /* 0x00000000030085a7 */ /* 0x000ee4000800007f */
[----:B---3--:R-:W-:Y:S05]  /*10290*/  @!P0 BRA `(.L_x_320) ;  /* 0xfffffffc00f08947 */ /* 0x008fea000383ffff */
.L_x_315:
[----:B------:R-:W-:Y:S05]  /*102a0*/  BSYNC B0 ;  /* 0x0000000000007941 */ /* 0x000fea0003800000 */
.L_x_314:
[----:B------:R-:W-:Y:S05]  /*102b0*/  EXIT ;  /* 0x000000000000794d */ /* 0x000fea0003800000 */
.L_x_21:
[----:B-1----:R-:W-:-:S04]  /*102c0*/  IMAD.U32 R3, RZ, RZ, UR6 ;  /* 0x00000006ff037e24 */ /* 0x002fc8000f8e00ff */
[----:B------:R1:W2:Y:S03]  /*102d0*/  SYNCS.PHASECHK.TRANS64.TRYWAIT P1, [R3+URZ], R0 ;  /* 0x00000000030075a7 */ /* 0x0002a6000802017f */
[----:B--2---:R-:W-:Y:S05]  /*102e0*/  @!P1 NANOSLEEP.SYNCS 0x989680 ;  /* 0x009896800000995d */ /* 0x004fea0003900000 */
[----:B------:R-:W2:Y:S02]  /*102f0*/  @!P1 SYNCS.PHASECHK.TRANS64 P1, [R3+URZ], R0 ;  /* 0x00000000030095a7 */ /* 0x000ea4000802007f */
[----:B--2---:R-:W-:Y:S05]  /*10300*/  @!P1 BRA `(.L_x_21) ;  /* 0xfffffffc00ec9947 */ /* 0x004fea000383ffff */
[----:B------:R-:W-:Y:S05]  /*10310*/  BRA `(.L_x_20) ;  /* 0xffffff18009c7947 */ /* 0x000fea000383ffff */
.L_x_27:
[----:B-----5:R2:W-:Y:S02]  /*10320*/  STL [R1+0x84], R0 ;  /* 0x0000840001007387 */ /* 0x0205e40000100800 */
[----:B--2---:R-:W-:-:S04]  /*10330*/  IMAD.U32 R0, RZ, RZ, UR9 ;  /* 0x00000009ff007e24 */ /* 0x004fc8000f8e00ff */
[----:B------:R2:W3:Y:S03]  /*10340*/  SYNCS.PHASECHK.TRANS64.TRYWAIT P1, [R0+URZ], R229 ;  /* 0x000000e5000075a7 */ /* 0x0004e6000802017f */
[----:B---3--:R-:W-:Y:S05]  /*10350*/  @!P1 NANOSLEEP.SYNCS 0x989680 ;  /* 0x009896800000995d */ /* 0x008fea0003900000 */
[----:B------:R2:W3:Y:S02]  /*10360*/  @!P1 SYNCS.PHASECHK.TRANS64 P1, [R0+URZ], R229 ;  /* 0x000000e5000095a7 */ /* 0x0004e4000802007f */
[----:B--2---:R2:W5:Y:S02]  /*10370*/  LDL.LU R0, [R1+0x84] ;  /* 0x0000840001007983 */ /* 0x0045640000300800 */
[----:B--23--:R-:W-:Y:S05]  /*10380*/  @!P1 BRA `(.L_x_27) ;  /* 0xfffffffc00e49947 */ /* 0x00cfea000383ffff */
[----:B------:R-:W-:Y:S05]  /*10390*/  BRA `(.L_x_26) ;  /* 0xffffff2c00407947 */ /* 0x000fea000383ffff */
.L_x_302:
[----:B------:R-:W-:Y:S01]  /*103a0*/  BSSY B1, `(.L_x_321) ;  /* 0x0000006000017945 */ /* 0x000fe20003800000 */
[----:B------:R-:W-:-:S07]  /*103b0*/  IMAD.MOV.U32 R0, RZ, RZ, -0x1 ;  /* 0xffffffffff007424 */ /* 0x000fce00078e00ff */
[----:B------:R-:W-:Y:S05]  /*103c0*/  WARPSYNC.COLLECTIVE R0, `(.L_x_322) ;  /* 0x00000000000c7348 */ /* 0x000fea0003c00000 */
[----:B------:R-:W-:Y:S02]  /*103d0*/  ELECT P0, UR62, PT ;  /* 0x00000000003e782f */ /* 0x000fe40003800000 */
[----:B------:R-:W-:Y:S01]  /*103e0*/  MOV R0, UR62 ;  /* 0x0000003e00007c02 */ /* 0x000fe20008000f00 */
[----:B------:R-:W-:Y:S10]  /*103f0*/  ENDCOLLECTIVE ;  /* 0x000000000000791b */ /* 0x000ff40003800000 */
.L_x_322:
[----:B------:R-:W-:Y:S05]  /*10400*/  BSYNC B1 ;  /* 0x0000000000017941 */ /* 0x000fea0003800000 */
.L_x_321:
[----:B------:R-:W-:Y:S05]  /*10410*/  BRA `(.L_x_323) ;  /* 0xfffffff000047947 */ /* 0x000fea000383ffff */
.L_x_305:
[----:B0-----:R0:W2:Y:S02]  /*10420*/  SYNCS.PHASECHK.TRANS64.TRYWAIT P0, [R5+URZ+0x20], R2 ;  /* 0x00002002050075a7 */ /* 0x0010a4000800017f */
[----:B--2---:R-:W-:Y:S05]  /*10430*/  @!P0 NANOSLEEP.SYNCS 0x989680 ;  /* 0x009896800000895d */ /* 0x004fea0003900000 */
[----:B------:R-:W2:Y:S02]  /*10440*/  @!P0 SYNCS.PHASECHK.TRANS64 P0, [R5+URZ+0x20], R2 ;  /* 0x00002002050085a7 */ /* 0x000ea4000800007f */
[----:B--2---:R-:W-:Y:S05]  /*10450*/  @!P0 BRA `(.L_x_305) ;  /* 0xfffffffc00f08947 */ /* 0x004fea000383ffff */
[----:B------:R-:W-:Y:S05]  /*10460*/  BRA `(.L_x_324) ;  /* 0xfffffff000487947 */ /* 0x000fea000383ffff */
.L_x_313:
[----:B------:R-:W-:Y:S01]  /*10470*/  BSSY B0, `(.L_x_325) ;  /* 0x0000006000007945 */ /* 0x000fe20003800000 */
[----:B------:R-:W-:-:S07]  /*10480*/  IMAD.MOV.U32 R0, RZ, RZ, -0x1 ;  /* 0xffffffffff007424 */ /* 0x000fce00078e00ff */
[----:B------:R-:W-:Y:S05]  /*10490*/  WARPSYNC.COLLECTIVE R0, `(.L_x_326) ;  /* 0x00000000000c7348 */ /* 0x000fea0003c00000 */
[----:B------:R-:W-:Y:S02]  /*104a0*/  ELECT P0, UR62, PT ;  /* 0x00000000003e782f */ /* 0x000fe40003800000 */
[----:B------:R-:W-:Y:S01]  /*104b0*/  MOV R0, UR62 ;  /* 0x0000003e00007c02 */ /* 0x000fe20008000f00 */
[----:B------:R-:W-:Y:S10]  /*104c0*/  ENDCOLLECTIVE ;  /* 0x000000000000791b */ /* 0x000ff40003800000 */
.L_x_326:
[----:B------:R-:W-:Y:S05]  /*104d0*/  BSYNC B0 ;  /* 0x0000000000007941 */ /* 0x000fea0003800000 */
.L_x_325:
[----:B------:R-:W-:Y:S05]  /*104e0*/  BRA `(.L_x_327) ;  /* 0xfffffff800bc7947 */ /* 0x000fea000383ffff */
.L_x_317:
[----:B0-----:R0:W1:Y:S02]  /*104f0*/  SYNCS.PHASECHK.TRANS64.TRYWAIT P0, [R5+URZ], R2 ;  /* 0x00000002050075a7 */ /* 0x001064000800017f */
[----:B-1----:R-:W-:Y:S05]  /*10500*/  @!P0 NANOSLEEP.SYNCS 0x989680 ;  /* 0x009896800000895d */ /* 0x002fea0003900000 */
[----:B------:R-:W1:Y:S02]  /*10510*/  @!P0 SYNCS.PHASECHK.TRANS64 P0, [R5+URZ], R2 ;  /* 0x00000002050085a7 */ /* 0x000e64000800007f */
[----:B-1----:R-:W-:Y:S05]  /*10520*/  @!P0 BRA `(.L_x_317) ;  /* 0xfffffffc00f08947 */ /* 0x002fea000383ffff */
[----:B------:R-:W-:Y:S05]  /*10530*/  BRA `(.L_x_328) ;  /* 0xfffffffc00007947 */ /* 0x000fea000383ffff */
.L_x_318:
[----:B0-----:R0:W1:Y:S02]  /*10540*/  SYNCS.PHASECHK.TRANS64.TRYWAIT P0, [R7+URZ], R4 ;  /* 0x00000004070075a7 */ /* 0x001064000800017f */
[----:B-1----:R-:W-:Y:S05]  /*10550*/  @!P0 NANOSLEEP.SYNCS 0x989680 ;  /* 0x009896800000895d */ /* 0x002fea0003900000 */
[----:B------:R-:W1:Y:S02]  /*10560*/  @!P0 SYNCS.PHASECHK.TRANS64 P0, [R7+URZ], R4 ;  /* 0x00000004070085a7 */ /* 0x000e64000800007f */
[----:B-1----:R-:W-:Y:S05]  /*10570*/  @!P0 BRA `(.L_x_318) ;  /* 0xfffffffc00f08947 */ /* 0x002fea000383ffff */
[----:B------:R-:W-:Y:S05]  /*10580*/  BRA `(.L_x_329) ;  /* 0xfffffffc00107947 */ /* 0x000fea000383ffff */
.L_x_319:
[----:B-1----:R1:W2:Y:S02]  /*10590*/  SYNCS.PHASECHK.TRANS64.TRYWAIT P0, [R6+URZ], R5 ;  /* 0x00000005060075a7 */ /* 0x0022a4000800017f */
[----:B--2---:R-:W-:Y:S05]  /*105a0*/  @!P0 NANOSLEEP.SYNCS 0x989680 ;  /* 0x009896800000895d */ /* 0x004fea0003900000 */
[----:B------:R-:W2:Y:S02]  /*105b0*/  @!P0 SYNCS.PHASECHK.TRANS64 P0, [R6+URZ], R5 ;  /* 0x00000005060085a7 */ /* 0x000ea4000800007f */
[----:B--2---:R-:W-:Y:S05]  /*105c0*/  @!P0 BRA `(.L_x_319) ;  /* 0xfffffffc00f08947 */ /* 0x004fea000383ffff */
[----:B------:R-:W-:Y:S05]  /*105d0*/  BRA `(.L_x_330) ;  /* 0xfffffffc00187947 */ /* 0x000fea000383ffff */
.L_x_331:
[----:B------:R-:W-:-:S00]  /*105e0*/  BRA `(.L_x_331) ;  /* 0xfffffffc00fc7947 */ /* 0x000fc0000383ffff */
[----:B------:R-:W-:-:S00]  /*105f0*/  NOP ;  /* 0x0000000000007918 */ /* 0x000fc00000000000 */
        /* <DEDUP_REMOVED lines=8> */
.L_x_332:


//--------------------- .nv.shared._ZN7cutlass13device_kernelINS_4gemm6kernel13GemmUniversalIN4cute5tupleIJiiiiEEENS1_10collective13CollectiveMmaINS1_37MainloopSm90TmaGmmaWarpSpecializedFP8ILi4ENS5_IJNS4_1CILi1EEENSA_ILi4EEESB_EEENS1_35KernelTmaWarpSpecializedCooperativeEEENS5_IJNSA_ILi128EEENSA_ILi256EEESG_EEENS_12float_e4m3_tENS5_IJlSB_lEEESJ_SK_NS4_8TiledMMAINS4_8MMA_AtomIJNS4_4SM904GMMA31MMA_64x256x32_F32E4M3E4M3_SS_TNILNSO_7ScaleInE1ELSQ_1EEEEEENS4_6LayoutINS5_IJNSA_ILi2EEESB_SB_EEENS5_IJSB_NSA_ILi0EEESW_EEEEENS5_IJNS4_10UnderscoreESZ_SZ_EEEEENS4_23SM90_TMA_LOAD_MULTICASTENS4_14ComposedLayoutINS4_7SwizzleILi3ELi4ELi3EEENS4_18smem_ptr_flag_bitsILi8EEENST_INS5_IJNSA_ILi8EEESG_EEENS5_IJSG_SB_EEEEEEEvNS4_8identityENS4_13SM90_TMA_LOADES1C_vS1D_EENS_8epilogue10collective6detail29Sm90TmaWarpSpecializedAdapterINS1H_15DefaultEpilogueISJ_SK_SK_NS1G_6thread17LinearCombinationISJ_Li1EffLNS1L_9ScaleType4KindE0ELNS_15FloatRoundStyleE2ESJ_EENS1_15EpilogueDefaultEEEEEvvEEEEvNT_6ParamsE --------------------------
	.section	.nv.shared._ZN7cutlass13device_kernelINS_4gemm6kernel13GemmUniversalIN4cute5tupleIJiiiiEEENS1_10collective13CollectiveMmaINS1_37MainloopSm90TmaGmmaWarpSpecializedFP8ILi4ENS5_IJNS4_1CILi1EEENSA_ILi4EEESB_EEENS1_35KernelTmaWarpSpecializedCooperativeEEENS5_IJNSA_ILi128EEENSA_ILi256EEESG_EEENS_12float_e4m3_tENS5_IJlSB_lEEESJ_SK_NS4_8TiledMMAINS4_8MMA_AtomIJNS4_4SM904GMMA31MMA_64x256x32_F32E4M3E4M3_SS_TNILNSO_7ScaleInE1ELSQ_1EEEEEENS4_6LayoutINS5_IJNSA_ILi2EEESB_SB_EEENS5_IJSB_NSA_ILi0EEESW_EEEEENS5_IJNS4_10UnderscoreESZ_SZ_EEEEENS4_23SM90_TMA_LOAD_MULTICASTENS4_14ComposedLayoutINS4_7SwizzleILi3ELi4ELi3EEENS4_18smem_ptr_flag_bitsILi8EEENST_INS5_IJNSA_ILi8EEESG_EEENS5_IJSG_SB_EEEEEEEvNS4_8identityENS4_13SM90_TMA_LOADES1C_vS1D_EENS_8epilogue10collective6detail29Sm90TmaWarpSpecializedAdapterINS1H_15DefaultEpilogueISJ_SK_SK_NS1G_6thread17LinearCombinationISJ_Li1EffLNS1L_9ScaleType4KindE0ELNS_15FloatRoundStyleE2ESJ_EENS1_15EpilogueDefaultEEEEEvvEEEEvNT_6ParamsE,"aw",@nobits
	.sectionflags	@""
	.align	16
	.zero		1024


//--------------------- .nv.shared.reserved.0     --------------------------
	.section	.nv.shared.reserved.0,"aw",@nobits
	.weak		__nv_reservedSMEM_offset_0_alias
	.size		__nv_reservedSMEM_offset_0_alias, 0, 0
	.other		__nv_reservedSMEM_offset_0_alias,@"STO_CUDA_RESERVED_SHARED STV_DEFAULT"
__nv_reservedSMEM_offset_0_alias:
	.zero		0


//--------------------- .nv.global                --------------------------
	.section	.nv.global,"aw",@nobits
.nv.global:
	.type		_ZN40_INTERNAL_55995008_4_k_cu_05650576_217744cute1_E,@object
	.size		_ZN40_INTERNAL_55995008_4_k_cu_05650576_217744cute1_E,(_ZN40_INTERNAL_55995008_4_k_cu_05650576_217744cuda3std3__45__cpo6cbeginE - _ZN40_INTERNAL_55995008_4_k_cu_05650576_217744cute1_E)
_ZN40_INTERNAL_55995008_4_k_cu_05650576_217744cute1_E:
	.zero		1
	.type		_ZN40_INTERNAL_55995008_4_k_cu_05650576_217744cuda3std3__45__cpo6cbeginE,@object
	.size		_ZN40_INTERNAL_55995008_4_k_cu_05650576_217744cuda3std3__45__cpo6cbeginE,(_ZN40_INTERNAL_55995008_4_k_cu_05650576_217744cuda3std3__48in_placeE - _ZN40_INTERNAL_55995008_4_k_cu_05650576_217744cuda3std3__45__cpo6cbeginE)
_ZN40_INTERNAL_55995008_4_k_cu_05650576_217744cuda3std3__45__cpo6cbeginE:
	.zero		1
	.type		_ZN40_INTERNAL_55995008_4_k_cu_05650576_217744cuda3std3__48in_placeE,@object
	.size		_ZN40_INTERNAL_55995008_4_k_cu_05650576_217744cuda3std3__48in_placeE,(_ZN40_INTERNAL_55995008_4_k_cu_05650576_217744cuda3std6ranges3__45__cpo9iter_moveE - _ZN40_INTERNAL_55995008_4_k_cu_05650576_217744cuda3std3__48in_placeE)
_ZN40_INTERNAL_55995008_4_k_cu_05650576_217744cuda3std3__48in_placeE:
	.zero		1
	.type		_ZN40_INTERNAL_55995008_4_k_cu_05650576_217744cuda3std6ranges3__45__cpo9iter_moveE,@object
	.size		_ZN40_INTERNAL_55995008_4_k_cu_05650576_217744cuda3std6ranges3__45__cpo9iter_moveE,(_ZN40_INTERNAL_55995008_4_k_cu_05650576_217744cuda3std3__45__cpo5beginE - _ZN40_INTERNAL_55995008_4_k_cu_05650576_217744cuda3std6ranges3__45__cpo9iter_moveE)
_ZN40_INTERNAL_55995008_4_k_cu_05650576_217744cuda3std6ranges3__45__cpo9iter_moveE:
	.zero		1
	.type		_ZN40_INTERNAL_55995008_4_k_cu_05650576_217744cuda3std3__45__cpo5beginE,@object
	.size		_ZN40_INTERNAL_55995008_4_k_cu_05650576_217744cuda3std3__45__cpo5beginE,(_ZN40_INTERNAL_55995008_4_k_cu_05650576_217744cuda3std3__442_GLOBAL__N__55995008_4_k_cu_05650576_217746ignoreE - _ZN40_INTERNAL_55995008_4_k_cu_05650576_217744cuda3std3__45__cpo5beginE)
_ZN40_INTERNAL_55995008_4_k_cu_05650576_217744cuda3std3__45__cpo5beginE:
	.zero		1
	.type		_ZN40_INTERNAL_55995008_4_k_cu_05650576_217744cuda3std3__442_GLOBAL__N__55995008_4_k_cu_05650576_217746ignoreE,@object
	.size		_ZN40_INTERNAL_55995008_4_k_cu_05650576_217744cuda3std3__442_GLOBAL__N__55995008_4_k_cu_05650576_217746ignoreE,(_ZN40_INTERNAL_55995008_4_k_cu_05650576_217744cute7productE - _ZN40_INTERNAL_55995008_4_k_cu_05650576_217744cuda3std3__442_GLOBAL__N__55995008_4_k_cu_05650576_217746ignoreE)
_ZN40_INTERNAL_55995008_4_k_cu_05650576_217744cuda3std3__442_GLOBAL__N__55995008_4_k_cu_05650576_217746ignoreE:
	.zero		1
	.type		_ZN40_INTERNAL_55995008_4_k_cu_05650576_217744cute7productE,@object
	.size		_ZN40_INTERNAL_55995008_4_k_cu_05650576_217744cute7productE,(_ZN40_INTERNAL_55995008_4_k_cu_05650576_217744cuda3std3__45__cpo3endE - _ZN40_INTERNAL_55995008_4_k_cu_05650576_217744cute7productE)
_ZN40_INTERNAL_55995008_4_k_cu_05650576_217744cute7productE:
	.zero		1
	.type		_ZN40_INTERNAL_55995008_4_k_cu_05650576_217744cuda3std3__45__cpo3endE,@object
	.size		_ZN40_INTERNAL_55995008_4_k_cu_05650576_217744cuda3std3__45__cpo3endE,(_ZN40_INTERNAL_55995008_4_k_cu_05650576_217744cuda3std3__419piecewise_constructE - _ZN40_INTERNAL_55995008_4_k_cu_05650576_217744cuda3std3__45__cpo3endE)
_ZN40_INTERNAL_55995008_4_k_cu_05650576_217744cuda3std3__45__cpo3endE:
	.zero		1
	.type		_ZN40_INTERNAL_55995008_4_k_cu_05650576_217744cuda3std3__419piecewise_constructE,@object
	.size		_ZN40_INTERNAL_55995008_4_k_cu_05650576_217744cuda3std3__419piecewise_constructE,(_ZN40_INTERNAL_55995008_4_k_cu_05650576_217744cuda3std3__45__cpo4cendE - _ZN40_INTERNAL_55995008_4_k_cu_05650576_217744cuda3std3__419piecewise_constructE)
_ZN40_INTERNAL_55995008_4_k_cu_05650576_217744cuda3std3__419piecewise_constructE:
	.zero		1
	.type		_ZN40_INTERNAL_55995008_4_k_cu_05650576_217744cuda3std3__45__cpo4cendE,@object
	.size		_ZN40_INTERNAL_55995008_4_k_cu_05650576_217744cuda3std3__45__cpo4cendE,(_ZN40_INTERNAL_55995008_4_k_cu_05650576_217744cuda3std6ranges3__45__cpo4swapE - _ZN40_INTERNAL_55995008_4_k_cu_05650576_217744cuda3std3__45__cpo4cendE)
_ZN40_INTERNAL_55995008_4_k_cu_05650576_217744cuda3std3__45__cpo4cendE:
	.zero		1
	.type		_ZN40_INTERNAL_55995008_4_k_cu_05650576_217744cuda3std6ranges3__45__cpo4swapE,@object
	.size		_ZN40_INTERNAL_55995008_4_k_cu_05650576_217744cuda3std6ranges3__45__cpo4swapE,(.L_7 - _ZN40_INTERNAL_55995008_4_k_cu_05650576_217744cuda3std6ranges3__45__cpo4swapE)
_ZN40_INTERNAL_55995008_4_k_cu_05650576_217744cuda3std6ranges3__45__cpo4swapE:
	.zero		1
.L_7:


//--------------------- .nv.constant0._ZN7cutlass13device_kernelINS_4gemm6kernel13GemmUniversalIN4cute5tupleIJiiiiEEENS1_10collective13CollectiveMmaINS1_37MainloopSm90TmaGmmaWarpSpecializedFP8ILi4ENS5_IJNS4_1CILi1EEENSA_ILi4EEESB_EEENS1_35KernelTmaWarpSpecializedCooperativeEEENS5_IJNSA_ILi128EEENSA_ILi256EEESG_EEENS_12float_e4m3_tENS5_IJlSB_lEEESJ_SK_NS4_8TiledMMAINS4_8MMA_AtomIJNS4_4SM904GMMA31MMA_64x256x32_F32E4M3E4M3_SS_TNILNSO_7ScaleInE1ELSQ_1EEEEEENS4_6LayoutINS5_IJNSA_ILi2EEESB_SB_EEENS5_IJSB_NSA_ILi0EEESW_EEEEENS5_IJNS4_10UnderscoreESZ_SZ_EEEEENS4_23SM90_TMA_LOAD_MULTICASTENS4_14ComposedLayoutINS4_7SwizzleILi3ELi4ELi3EEENS4_18smem_ptr_flag_bitsILi8EEENST_INS5_IJNSA_ILi8EEESG_EEENS5_IJSG_SB_EEEEEEEvNS4_8identityENS4_13SM90_TMA_LOADES1C_vS1D_EENS_8epilogue10collective6detail29Sm90TmaWarpSpecializedAdapterINS1H_15DefaultEpilogueISJ_SK_SK_NS1G_6thread17LinearCombinationISJ_Li1EffLNS1L_9ScaleType4KindE0ELNS_15FloatRoundStyleE2ESJ_EENS1_15EpilogueDefaultEEEEEvvEEEEvNT_6ParamsE --------------------------
	.section	.nv.constant0._ZN7cutlass13device_kernelINS_4gemm6kernel13GemmUniversalIN4cute5tupleIJiiiiEEENS1_10collective13CollectiveMmaINS1_37MainloopSm90TmaGmmaWarpSpecializedFP8ILi4ENS5_IJNS4_1CILi1EEENSA_ILi4EEESB_EEENS1_35KernelTmaWarpSpecializedCooperativeEEENS5_IJNSA_ILi128EEENSA_ILi256EEESG_EEENS_12float_e4m3_tENS5_IJlSB_lEEESJ_SK_NS4_8TiledMMAINS4_8MMA_AtomIJNS4_4SM904GMMA31MMA_64x256x32_F32E4M3E4M3_SS_TNILNSO_7ScaleInE1ELSQ_1EEEEEENS4_6LayoutINS5_IJNSA_ILi2EEESB_SB_EEENS5_IJSB_NSA_ILi0EEESW_EEEEENS5_IJNS4_10UnderscoreESZ_SZ_EEEEENS4_23SM90_TMA_LOAD_MULTICASTENS4_14ComposedLayoutINS4_7SwizzleILi3ELi4ELi3EEENS4_18smem_ptr_flag_bitsILi8EEENST_INS5_IJNSA_ILi8EEESG_EEENS5_IJSG_SB_EEEEEEEvNS4_8identityENS4_13SM90_TMA_LOADES1C_vS1D_EENS_8epilogue10collective6detail29Sm90TmaWarpSpecializedAdapterINS1H_15DefaultEpilogueISJ_SK_SK_NS1G_6thread17LinearCombinationISJ_Li1EffLNS1L_9ScaleType4KindE0ELNS_15FloatRoundStyleE2ESJ_EENS1_15EpilogueDefaultEEEEEvvEEEEvNT_6ParamsE,"a",@progbits
	.sectionflags	@""
	.align	4
.nv.constant0._ZN7cutlass13device_kernelINS_4gemm6kernel13GemmUniversalIN4cute5tupleIJiiiiEEENS1_10collective13CollectiveMmaINS1_37MainloopSm90TmaGmmaWarpSpecializedFP8ILi4ENS5_IJNS4_1CILi1EEENSA_ILi4EEESB_EEENS1_35KernelTmaWarpSpecializedCooperativeEEENS5_IJNSA_ILi128EEENSA_ILi256EEESG_EEENS_12float_e4m3_tENS5_IJlSB_lEEESJ_SK_NS4_8TiledMMAINS4_8MMA_AtomIJNS4_4SM904GMMA31MMA_64x256x32_F32E4M3E4M3_SS_TNILNSO_7ScaleInE1ELSQ_1EEEEEENS4_6LayoutINS5_IJNSA_ILi2EEESB_SB_EEENS5_IJSB_NSA_ILi0EEESW_EEEEENS5_IJNS4_10UnderscoreESZ_SZ_EEEEENS4_23SM90_TMA_LOAD_MULTICASTENS4_14ComposedLayoutINS4_7SwizzleILi3ELi4ELi3EEENS4_18smem_ptr_flag_bitsILi8EEENST_INS5_IJNSA_ILi8EEESG_EEENS5_IJSG_SB_EEEEEEEvNS4_8identityENS4_13SM90_TMA_LOADES1C_vS1D_EENS_8epilogue10collective6detail29Sm90TmaWarpSpecializedAdapterINS1H_15DefaultEpilogueISJ_SK_SK_NS1G_6thread17LinearCombinationISJ_Li1EffLNS1L_9ScaleType4KindE0ELNS_15FloatRoundStyleE2ESJ_EENS1_15EpilogueDefaultEEEEEvvEEEEvNT_6ParamsE:
	.zero		1664


//--------------------- SYMBOLS --------------------------

	.type		.nv.reservedSmem.offset0,@object
	.size		.nv.reservedSmem.offset0,0x4
